	.target	sm_100a

	.elftype	@"ET_EXEC"


//--------------------- .note.nv.tkinfo           --------------------------
	.section	.note.nv.tkinfo,"",@"SHT_NOTE"
	.sectionflags	@"SHF_NOTE_NV_TKINFO"
	.tkinfo
        /*0018*/ 	.word	0x00000002
        /*0030*/ 	.string	""
        /*0030*/ 	.string	"ptxas"
        /*0030*/ 	.string	"Cuda compilation tools, release 13.0, V13.0.88"
        /*0030*/ 	.string	"Build cuda_13.0.r13.0/compiler.36424714_0"
        /*0030*/ 	.string	"-arch sm_100a -m 64 "



//--------------------- .note.nv.cuinfo           --------------------------
	.section	.note.nv.cuinfo,"",@"SHT_NOTE"
	.sectionflags	@"SHF_NOTE_NV_CUINFO"
        /*0018*/ 	.short	0x0002
        /*001a*/ 	.short	0x0064
        /*001c*/ 	.short	0x0082
	.zero		2


//--------------------- .nv.info                  --------------------------
	.section	.nv.info,"",@"SHT_CUDA_INFO"
	.align	4


	//----- nvinfo : EIATTR_REGCOUNT
	.align		4
        /*0000*/ 	.byte	0x04, 0x2f
        /*0002*/ 	.short	(.L_19 - .L_18)
	.align		4
.L_18:
        /*0004*/ 	.word	index@(_ZN7cutlass13device_kernelINS_4gemm6kernel13GemmUniversalIN4cute5tupleIJiiiiEEENS1_10collective13CollectiveMmaINS1_46MainloopSm100TmaUmmaWarpSpecializedBlockScaledILi7ELi2ELi2ENS5_IJNS4_1CILi1EEESB_SB_EEEEENS5_IJNSA_ILi128EEENSA_ILi64EEENSA_ILi256EEEEEENS5_IJNS_12float_e2m1_tENS_13float_ue8m0_tEEEENS5_IJNS5_IJlSB_lEEENS4_6LayoutINS5_IJNS5_IJNS5_IJNSA_ILi32EEENSA_ILi4EEEEEEiEEESQ_NS5_IJSB_iEEEEEENS5_IJNS5_IJNS5_IJNSA_ILi16EEESO_EEEiEEENS5_IJNS5_IJNSA_ILi0EEESB_EEENSA_ILi512EEEEEENS5_IJSW_iEEEEEEEEEEESK_S13_NS4_8TiledMMAINS4_8MMA_AtomIJNS4_17SM100_MMA_MXF4_SSISI_SI_fSJ_Li128ELi64ELi32ELNS4_4UMMA5MajorE0ELS18_0ELNS17_7ScaleInE0ELS19_0EEEEEENSM_ISC_NS5_IJSW_SW_SW_EEEEENS5_IJNS4_10UnderscoreES1E_S1E_EEEEENS5_IJNS4_13SM90_TMA_LOADES1H_EEENS5_IJNS4_14ComposedLayoutINS4_7SwizzleILi3ELi4ELi3EEENS4_18smem_ptr_flag_bitsILi4EEENSM_INS5_IJNSA_ILi8EEESG_EEENS5_IJSG_SB_EEEEEEENSM_INS5_IJNS5_IJNS5_IJSP_SB_EEENS5_IJSN_NSA_ILi2EEEEEEEEESB_NS5_IJS1U_S1U_EEEEEENS5_IJNS5_IJNS5_IJSU_SY_EEESX_EEESW_NS5_IJS1U_SY_EEEEEEEEEEEvNS4_8identityES1I_S24_vS25_EENS_8epilogue10collective18CollectiveEpilogueINS27_23Sm100TmaWarpSpecializedILi3ELi2ELi32ELb1ELb0EEEJSH_NS5_IJNSM_ISE_SB_EENSM_ISN_SB_EEEEENS_10bfloat16_tESL_S2F_SL_NS27_6fusion15FusionCallbacksIS2B_NS2G_17LinearCombinationIS2F_fS2F_fLNS_15FloatRoundStyleE2EEESH_S2E_JEEENS4_5SM1004TMEM4LOAD26SM100_TMEM_LOAD_32dp32b32xES1H_NS1J_INS1K_ILi2ELi4ELi3EEENS1M_ILi16EEENSM_INS5_IJS1O_SN_EEENS5_IJSN_SB_EEEEEEENS4_39AutoVectorizingCopyWithAssumedAlignmentILi128EEENS4_14SM90_TMA_STOREES2V_S2X_S2X_EEEvvEEEEvNT_6ParamsE)
        /*0008*/ 	.word	0x0000006f


	//----- nvinfo : EIATTR_FRAME_SIZE
	.align		4
.L_19:
        /*000c*/ 	.byte	0x04, 0x11
        /*000e*/ 	.short	(.L_21 - .L_20)
	.align		4
.L_20:
        /*0010*/ 	.word	index@($__internal_2_$__cuda_sm10x_tcgen05_guardrail_trap_unallocated_columns_being_dealloced)
        /*0014*/ 	.word	0x00000000


	//----- nvinfo : EIATTR_FRAME_SIZE
	.align		4
.L_21:
        /*0018*/ 	.byte	0x04, 0x11
        /*001a*/ 	.short	(.L_23 - .L_22)
	.align		4
.L_22:
        /*001c*/ 	.word	index@($__internal_1_$__cuda_sm10x_tcgen05_guardrail_trap_phase_invalid_during_alloc)
        /*0020*/ 	.word	0x00000000


	//----- nvinfo : EIATTR_FRAME_SIZE
	.align		4
.L_23:
        /*0024*/ 	.byte	0x04, 0x11
        /*0026*/ 	.short	(.L_25 - .L_24)
	.align		4
.L_24:
        /*0028*/ 	.word	index@($__internal_0_$__cuda_sm10x_tcgen05_guardrail_trap_col_being_dealloced_not_returned_by_alloc)
        /*002c*/ 	.word	0x00000000


	//----- nvinfo : EIATTR_FRAME_SIZE
	.align		4
.L_25:
        /*0030*/ 	.byte	0x04, 0x11
        /*0032*/ 	.short	(.L_27 - .L_26)
	.align		4
.L_26:
        /*0034*/ 	.word	index@(_ZN7cutlass13device_kernelINS_4gemm6kernel13GemmUniversalIN4cute5tupleIJiiiiEEENS1_10collective13CollectiveMmaINS1_46MainloopSm100TmaUmmaWarpSpecializedBlockScaledILi7ELi2ELi2ENS5_IJNS4_1CILi1EEESB_SB_EEEEENS5_IJNSA_ILi128EEENSA_ILi64EEENSA_ILi256EEEEEENS5_IJNS_12float_e2m1_tENS_13float_ue8m0_tEEEENS5_IJNS5_IJlSB_lEEENS4_6LayoutINS5_IJNS5_IJNS5_IJNSA_ILi32EEENSA_ILi4EEEEEEiEEESQ_NS5_IJSB_iEEEEEENS5_IJNS5_IJNS5_IJNSA_ILi16EEESO_EEEiEEENS5_IJNS5_IJNSA_ILi0EEESB_EEENSA_ILi512EEEEEENS5_IJSW_iEEEEEEEEEEESK_S13_NS4_8TiledMMAINS4_8MMA_AtomIJNS4_17SM100_MMA_MXF4_SSISI_SI_fSJ_Li128ELi64ELi32ELNS4_4UMMA5MajorE0ELS18_0ELNS17_7ScaleInE0ELS19_0EEEEEENSM_ISC_NS5_IJSW_SW_SW_EEEEENS5_IJNS4_10UnderscoreES1E_S1E_EEEEENS5_IJNS4_13SM90_TMA_LOADES1H_EEENS5_IJNS4_14ComposedLayoutINS4_7SwizzleILi3ELi4ELi3EEENS4_18smem_ptr_flag_bitsILi4EEENSM_INS5_IJNSA_ILi8EEESG_EEENS5_IJSG_SB_EEEEEEENSM_INS5_IJNS5_IJNS5_IJSP_SB_EEENS5_IJSN_NSA_ILi2EEEEEEEEESB_NS5_IJS1U_S1U_EEEEEENS5_IJNS5_IJNS5_IJSU_SY_EEESX_EEESW_NS5_IJS1U_SY_EEEEEEEEEEEvNS4_8identityES1I_S24_vS25_EENS_8epilogue10collective18CollectiveEpilogueINS27_23Sm100TmaWarpSpecializedILi3ELi2ELi32ELb1ELb0EEEJSH_NS5_IJNSM_ISE_SB_EENSM_ISN_SB_EEEEENS_10bfloat16_tESL_S2F_SL_NS27_6fusion15FusionCallbacksIS2B_NS2G_17LinearCombinationIS2F_fS2F_fLNS_15FloatRoundStyleE2EEESH_S2E_JEEENS4_5SM1004TMEM4LOAD26SM100_TMEM_LOAD_32dp32b32xES1H_NS1J_INS1K_ILi2ELi4ELi3EEENS1M_ILi16EEENSM_INS5_IJS1O_SN_EEENS5_IJSN_SB_EEEEEEENS4_39AutoVectorizingCopyWithAssumedAlignmentILi128EEENS4_14SM90_TMA_STOREES2V_S2X_S2X_EEEvvEEEEvNT_6ParamsE)
        /*0038*/ 	.word	0x00000000


	//----- nvinfo : EIATTR_MIN_STACK_SIZE
	.align		4
.L_27:
        /*003c*/ 	.byte	0x04, 0x12
        /*003e*/ 	.short	(.L_29 - .L_28)
	.align		4
.L_28:
        /*0040*/ 	.word	index@(_ZN7cutlass13device_kernelINS_4gemm6kernel13GemmUniversalIN4cute5tupleIJiiiiEEENS1_10collective13CollectiveMmaINS1_46MainloopSm100TmaUmmaWarpSpecializedBlockScaledILi7ELi2ELi2ENS5_IJNS4_1CILi1EEESB_SB_EEEEENS5_IJNSA_ILi128EEENSA_ILi64EEENSA_ILi256EEEEEENS5_IJNS_12float_e2m1_tENS_13float_ue8m0_tEEEENS5_IJNS5_IJlSB_lEEENS4_6LayoutINS5_IJNS5_IJNS5_IJNSA_ILi32EEENSA_ILi4EEEEEEiEEESQ_NS5_IJSB_iEEEEEENS5_IJNS5_IJNS5_IJNSA_ILi16EEESO_EEEiEEENS5_IJNS5_IJNSA_ILi0EEESB_EEENSA_ILi512EEEEEENS5_IJSW_iEEEEEEEEEEESK_S13_NS4_8TiledMMAINS4_8MMA_AtomIJNS4_17SM100_MMA_MXF4_SSISI_SI_fSJ_Li128ELi64ELi32ELNS4_4UMMA5MajorE0ELS18_0ELNS17_7ScaleInE0ELS19_0EEEEEENSM_ISC_NS5_IJSW_SW_SW_EEEEENS5_IJNS4_10UnderscoreES1E_S1E_EEEEENS5_IJNS4_13SM90_TMA_LOADES1H_EEENS5_IJNS4_14ComposedLayoutINS4_7SwizzleILi3ELi4ELi3EEENS4_18smem_ptr_flag_bitsILi4EEENSM_INS5_IJNSA_ILi8EEESG_EEENS5_IJSG_SB_EEEEEEENSM_INS5_IJNS5_IJNS5_IJSP_SB_EEENS5_IJSN_NSA_ILi2EEEEEEEEESB_NS5_IJS1U_S1U_EEEEEENS5_IJNS5_IJNS5_IJSU_SY_EEESX_EEESW_NS5_IJS1U_SY_EEEEEEEEEEEvNS4_8identityES1I_S24_vS25_EENS_8epilogue10collective18CollectiveEpilogueINS27_23Sm100TmaWarpSpecializedILi3ELi2ELi32ELb1ELb0EEEJSH_NS5_IJNSM_ISE_SB_EENSM_ISN_SB_EEEEENS_10bfloat16_tESL_S2F_SL_NS27_6fusion15FusionCallbacksIS2B_NS2G_17LinearCombinationIS2F_fS2F_fLNS_15FloatRoundStyleE2EEESH_S2E_JEEENS4_5SM1004TMEM4LOAD26SM100_TMEM_LOAD_32dp32b32xES1H_NS1J_INS1K_ILi2ELi4ELi3EEENS1M_ILi16EEENSM_INS5_IJS1O_SN_EEENS5_IJSN_SB_EEEEEEENS4_39AutoVectorizingCopyWithAssumedAlignmentILi128EEENS4_14SM90_TMA_STOREES2V_S2X_S2X_EEEvvEEEEvNT_6ParamsE)
        /*0044*/ 	.word	0x00000000
.L_29:


//--------------------- .nv.compat                --------------------------
	.section	.nv.compat,"",@"SHT_CUDA_COMPAT_INFO"
	.align	4
        /*0000*/ 	.byte	0x02, 0x09, 0x01, 0x00, 0x02, 0x02, 0x02, 0x00, 0x02, 0x05, 0x05, 0x00, 0x03, 0x07, 0x01, 0x01
        /*0010*/ 	.byte	0x02, 0x03, 0x01, 0x00, 0x02, 0x06, 0x01, 0x00, 0x04, 0x0b, 0x08, 0x00, 0x09, 0x00, 0x00, 0x00
        /*0020*/ 	.byte	0x00, 0x00, 0x00, 0x00


//--------------------- .nv.info._ZN7cutlass13device_kernelINS_4gemm6kernel13GemmUniversalIN4cute5tupleIJiiiiEEENS1_10collective13CollectiveMmaINS1_46MainloopSm100TmaUmmaWarpSpecializedBlockScaledILi7ELi2ELi2ENS5_IJNS4_1CILi1EEESB_SB_EEEEENS5_IJNSA_ILi128EEENSA_ILi64EEENSA_ILi256EEEEEENS5_IJNS_12float_e2m1_tENS_13float_ue8m0_tEEEENS5_IJNS5_IJlSB_lEEENS4_6LayoutINS5_IJNS5_IJNS5_IJNSA_ILi32EEENSA_ILi4EEEEEEiEEESQ_NS5_IJSB_iEEEEEENS5_IJNS5_IJNS5_IJNSA_ILi16EEESO_EEEiEEENS5_IJNS5_IJNSA_ILi0EEESB_EEENSA_ILi512EEEEEENS5_IJSW_iEEEEEEEEEEESK_S13_NS4_8TiledMMAINS4_8MMA_AtomIJNS4_17SM100_MMA_MXF4_SSISI_SI_fSJ_Li128ELi64ELi32ELNS4_4UMMA5MajorE0ELS18_0ELNS17_7ScaleInE0ELS19_0EEEEEENSM_ISC_NS5_IJSW_SW_SW_EEEEENS5_IJNS4_10UnderscoreES1E_S1E_EEEEENS5_IJNS4_13SM90_TMA_LOADES1H_EEENS5_IJNS4_14ComposedLayoutINS4_7SwizzleILi3ELi4ELi3EEENS4_18smem_ptr_flag_bitsILi4EEENSM_INS5_IJNSA_ILi8EEESG_EEENS5_IJSG_SB_EEEEEEENSM_INS5_IJNS5_IJNS5_IJSP_SB_EEENS5_IJSN_NSA_ILi2EEEEEEEEESB_NS5_IJS1U_S1U_EEEEEENS5_IJNS5_IJNS5_IJSU_SY_EEESX_EEESW_NS5_IJS1U_SY_EEEEEEEEEEEvNS4_8identityES1I_S24_vS25_EENS_8epilogue10collective18CollectiveEpilogueINS27_23Sm100TmaWarpSpecializedILi3ELi2ELi32ELb1ELb0EEEJSH_NS5_IJNSM_ISE_SB_EENSM_ISN_SB_EEEEENS_10bfloat16_tESL_S2F_SL_NS27_6fusion15FusionCallbacksIS2B_NS2G_17LinearCombinationIS2F_fS2F_fLNS_15FloatRoundStyleE2EEESH_S2E_JEEENS4_5SM1004TMEM4LOAD26SM100_TMEM_LOAD_32dp32b32xES1H_NS1J_INS1K_ILi2ELi4ELi3EEENS1M_ILi16EEENSM_INS5_IJS1O_SN_EEENS5_IJSN_SB_EEEEEEENS4_39AutoVectorizingCopyWithAssumedAlignmentILi128EEENS4_14SM90_TMA_STOREES2V_S2X_S2X_EEEvvEEEEvNT_6ParamsE --------------------------
	.section	.nv.info._ZN7cutlass13device_kernelINS_4gemm6kernel13GemmUniversalIN4cute5tupleIJiiiiEEENS1_10collective13CollectiveMmaINS1_46MainloopSm100TmaUmmaWarpSpecializedBlockScaledILi7ELi2ELi2ENS5_IJNS4_1CILi1EEESB_SB_EEEEENS5_IJNSA_ILi128EEENSA_ILi64EEENSA_ILi256EEEEEENS5_IJNS_12float_e2m1_tENS_13float_ue8m0_tEEEENS5_IJNS5_IJlSB_lEEENS4_6LayoutINS5_IJNS5_IJNS5_IJNSA_ILi32EEENSA_ILi4EEEEEEiEEESQ_NS5_IJSB_iEEEEEENS5_IJNS5_IJNS5_IJNSA_ILi16EEESO_EEEiEEENS5_IJNS5_IJNSA_ILi0EEESB_EEENSA_ILi512EEEEEENS5_IJSW_iEEEEEEEEEEESK_S13_NS4_8TiledMMAINS4_8MMA_AtomIJNS4_17SM100_MMA_MXF4_SSISI_SI_fSJ_Li128ELi64ELi32ELNS4_4UMMA5MajorE0ELS18_0ELNS17_7ScaleInE0ELS19_0EEEEEENSM_ISC_NS5_IJSW_SW_SW_EEEEENS5_IJNS4_10UnderscoreES1E_S1E_EEEEENS5_IJNS4_13SM90_TMA_LOADES1H_EEENS5_IJNS4_14ComposedLayoutINS4_7SwizzleILi3ELi4ELi3EEENS4_18smem_ptr_flag_bitsILi4EEENSM_INS5_IJNSA_ILi8EEESG_EEENS5_IJSG_SB_EEEEEEENSM_INS5_IJNS5_IJNS5_IJSP_SB_EEENS5_IJSN_NSA_ILi2EEEEEEEEESB_NS5_IJS1U_S1U_EEEEEENS5_IJNS5_IJNS5_IJSU_SY_EEESX_EEESW_NS5_IJS1U_SY_EEEEEEEEEEEvNS4_8identityES1I_S24_vS25_EENS_8epilogue10collective18CollectiveEpilogueINS27_23Sm100TmaWarpSpecializedILi3ELi2ELi32ELb1ELb0EEEJSH_NS5_IJNSM_ISE_SB_EENSM_ISN_SB_EEEEENS_10bfloat16_tESL_S2F_SL_NS27_6fusion15FusionCallbacksIS2B_NS2G_17LinearCombinationIS2F_fS2F_fLNS_15FloatRoundStyleE2EEESH_S2E_JEEENS4_5SM1004TMEM4LOAD26SM100_TMEM_LOAD_32dp32b32xES1H_NS1J_INS1K_ILi2ELi4ELi3EEENS1M_ILi16EEENSM_INS5_IJS1O_SN_EEENS5_IJSN_SB_EEEEEEENS4_39AutoVectorizingCopyWithAssumedAlignmentILi128EEENS4_14SM90_TMA_STOREES2V_S2X_S2X_EEEvvEEEEvNT_6ParamsE,"",@"SHT_CUDA_INFO"
	.sectionflags	@""
	.align	4


	//----- nvinfo : EIATTR_CUDA_API_VERSION
	.align		4
        /*0000*/ 	.byte	0x04, 0x37
        /*0002*/ 	.short	(.L_31 - .L_30)
.L_30:
        /*0004*/ 	.word	0x00000082


	//----- nvinfo : EIATTR_KPARAM_INFO
	.align		4
.L_31:
        /*0008*/ 	.byte	0x04, 0x17
        /*000a*/ 	.short	(.L_33 - .L_32)
.L_32:
        /*000c*/ 	.word	0x00000000
        /*0010*/ 	.short	0x0000
        /*0012*/ 	.short	0x0000
        /*0014*/ 	.byte	0x00, 0xf0, 0x01, 0x30


	//----- nvinfo : EIATTR_AT_ENTRY_FRAGMENTS
	.align		4
.L_33:
        /*0018*/ 	.byte	0x04, 0x4f
        /*001a*/ 	.short	(.L_35 - .L_34)


	//   ....[0]....
.L_34:
        /*001c*/ 	.word	0x00000006


	//----- nvinfo : EIATTR_RESERVED_SMEM_USED
	.align		4
.L_35:
        /*0020*/ 	.byte	0x01, 0x41
	.zero		2


	//----- nvinfo : EIATTR_SPARSE_MMA_MASK
	.align		4
        /*0024*/ 	.byte	0x03, 0x50
        /*0026*/ 	.short	0x0000


	//----- nvinfo : EIATTR_TCGEN05_1CTA_USED
	.align		4
        /*0028*/ 	.byte	0x01, 0x51
	.zero		2


	//----- nvinfo : EIATTR_MAXREG_COUNT
	.align		4
        /*002c*/ 	.byte	0x03, 0x1b
        /*002e*/ 	.short	0x00ff


	//----- nvinfo : EIATTR_NUM_BARRIERS
	.align		4
        /*0030*/ 	.byte	0x02, 0x4c
        /*0032*/ 	.byte	0x07
	.zero		1


	//----- nvinfo : EIATTR_EXTERNS
	.align		4
        /*0034*/ 	.byte	0x04, 0x0f
        /*0036*/ 	.short	(.L_37 - .L_36)


	//   ....[0]....
	.align		4
.L_36:
        /*0038*/ 	.word	index@(__assertfail)


	//----- nvinfo : EIATTR_MERCURY_ISA_VERSION
	.align		4
.L_37:
        /*003c*/ 	.byte	0x03, 0x5f
        /*003e*/ 	.short	0x0101


	//----- nvinfo : EIATTR_INT_WARP_WIDE_INSTR_OFFSETS
	.align		4
        /*0040*/ 	.byte	0x04, 0x31
        /*0042*/ 	.short	(.L_39 - .L_38)


	//   ....[0]....
.L_38:
        /*0044*/ 	.word	0x00002130


	//   ....[1]....
        /*0048*/ 	.word	0x00004430


	//   ....[2]....
        /*004c*/ 	.word	0x00004460


	//   ....[3]....
        /*0050*/ 	.word	0x000044b0


	//   ....[4]....
        /*0054*/ 	.word	0x00004d80


	//   ....[5]....
        /*0058*/ 	.word	0x00004df0


	//   ....[6]....
        /*005c*/ 	.word	0x00005070


	//   ....[7]....
        /*0060*/ 	.word	0x000051c0


	//----- nvinfo : EIATTR_COOP_GROUP_MASK_REGIDS
	.align		4
.L_39:
        /*0064*/ 	.byte	0x04, 0x29
        /*0066*/ 	.short	(.L_41 - .L_40)


	//   ....[0]....
.L_40:
        /*0068*/ 	.word	0xffffffff


	//   ....[1]....
        /*006c*/ 	.word	0xffffffff


	//   ....[2]....
        /*0070*/ 	.word	0xffffffff


	//   ....[3]....
        /*0074*/ 	.word	0xffffffff


	//   ....[4]....
        /*0078*/ 	.word	0xffffffff


	//   ....[5]....
        /*007c*/ 	.word	0xffffffff


	//   ....[6]....
        /*0080*/ 	.word	0xffffffff


	//   ....[7]....
        /*0084*/ 	.word	0xffffffff


	//   ....[8]....
        /*0088*/ 	.word	0xffffffff


	//   ....[9]....
        /*008c*/ 	.word	0xffffffff


	//   ....[10]....
        /*0090*/ 	.word	0xffffffff


	//   ....[11]....
        /*0094*/ 	.word	0xffffffff


	//   ....[12]....
        /*0098*/ 	.word	0xffffffff


	//----- nvinfo : EIATTR_COOP_GROUP_INSTR_OFFSETS
	.align		4
.L_41:
        /*009c*/ 	.byte	0x04, 0x28
        /*009e*/ 	.short	(.L_43 - .L_42)


	//   ....[0]....
.L_42:
        /*00a0*/ 	.word	0x00000090


	//   ....[1]....
        /*00a4*/ 	.word	0x00000530


	//   ....[2]....
        /*00a8*/ 	.word	0x00000700


	//   ....[3]....
        /*00ac*/ 	.word	0x00000880


	//   ....[4]....
        /*00b0*/ 	.word	0x00000980


	//   ....[5]....
        /*00b4*/ 	.word	0x00000af0


	//   ....[6]....
        /*00b8*/ 	.word	0x00000c50


	//   ....[7]....
        /*00bc*/ 	.word	0x00002010


	//   ....[8]....
        /*00c0*/ 	.word	0x00002fb0


	//   ....[9]....
        /*00c4*/ 	.word	0x000031c0


	//   ....[10]....
        /*00c8*/ 	.word	0x000031f0


	//   ....[11]....
        /*00cc*/ 	.word	0x00004320


	//   ....[12]....
        /*00d0*/ 	.word	0x00004550


	//----- nvinfo : EIATTR_VRC_CTA_INIT_COUNT
	.align		4
.L_43:
        /*00d4*/ 	.byte	0x02, 0x4a
        /*00d6*/ 	.byte	0x80
	.zero		1


	//----- nvinfo : EIATTR_SYSCALL_OFFSETS
	.align		4
        /*00d8*/ 	.byte	0x04, 0x46
        /*00da*/ 	.short	(.L_45 - .L_44)


	//   ....[0]....
.L_44:
        /*00dc*/ 	.word	0x00005d50


	//   ....[1]....
        /*00e0*/ 	.word	0x00005e40


	//   ....[2]....
        /*00e4*/ 	.word	0x00006680


	//   ....[3]....
        /*00e8*/ 	.word	0x00007330


	//----- nvinfo : EIATTR_MBARRIER_INSTR_OFFSETS
	.align		4
.L_45:
        /*00ec*/ 	.byte	0x04, 0x39
        /*00ee*/ 	.short	(.L_47 - .L_46)


	//   ....[0]....
.L_46:
        /*00f0*/ 	.word	0x00000610
        /*00f4*/ 	.word	0x000000ff
        /*00f8*/ 	.word	0x00000000
        /*00fc*/ 	.short	0x0100
        /*00fe*/ 	.byte	0x05
	.zero		1


	//   ....[1]....
        /*0100*/ 	.word	0x00000620
        /*0104*/ 	.word	0x000000ff
        /*0108*/ 	.word	0x00000038
        /*010c*/ 	.short	0x0100
        /*010e*/ 	.byte	0x05
	.zero		1


	//   ....[2]....
        /*0110*/ 	.word	0x00000630
        /*0114*/ 	.word	0x000000ff
        /*0118*/ 	.word	0x00000008
        /*011c*/ 	.short	0x0100
        /*011e*/ 	.byte	0x05
	.zero		1


	//   ....[3]....
        /*0120*/ 	.word	0x00000640
        /*0124*/ 	.word	0x000000ff
        /*0128*/ 	.word	0x00000040
        /*012c*/ 	.short	0x0100
        /*012e*/ 	.byte	0x05
	.zero		1


	//   ....[4]....
        /*0130*/ 	.word	0x00000650
        /*0134*/ 	.word	0x000000ff
        /*0138*/ 	.word	0x00000010
        /*013c*/ 	.short	0x0100
        /*013e*/ 	.byte	0x05
	.zero		1


	//   ....[5]....
        /*0140*/ 	.word	0x00000660
        /*0144*/ 	.word	0x000000ff
        /*0148*/ 	.word	0x00000048
        /*014c*/ 	.short	0x0100
        /*014e*/ 	.byte	0x05
	.zero		1


	//   ....[6]....
        /*0150*/ 	.word	0x00000670
        /*0154*/ 	.word	0x000000ff
        /*0158*/ 	.word	0x00000018
        /*015c*/ 	.short	0x0100
        /*015e*/ 	.byte	0x05
	.zero		1


	//   ....[7]....
        /*0160*/ 	.word	0x00000680
        /*0164*/ 	.word	0x000000ff
        /*0168*/ 	.word	0x00000050
        /*016c*/ 	.short	0x0100
        /*016e*/ 	.byte	0x05
	.zero		1


	//   ....[8]....
        /*0170*/ 	.word	0x00000690
        /*0174*/ 	.word	0x000000ff
        /*0178*/ 	.word	0x00000020
        /*017c*/ 	.short	0x0100
        /*017e*/ 	.byte	0x05
	.zero		1


	//   ....[9]....
        /*0180*/ 	.word	0x000006a0
        /*0184*/ 	.word	0x000000ff
        /*0188*/ 	.word	0x00000058
        /*018c*/ 	.short	0x0100
        /*018e*/ 	.byte	0x05
	.zero		1


	//   ....[10]....
        /*0190*/ 	.word	0x000006b0
        /*0194*/ 	.word	0x000000ff
        /*0198*/ 	.word	0x00000028
        /*019c*/ 	.short	0x0100
        /*019e*/ 	.byte	0x05
	.zero		1


	//   ....[11]....
        /*01a0*/ 	.word	0x000006c0
        /*01a4*/ 	.word	0x000000ff
        /*01a8*/ 	.word	0x00000060
        /*01ac*/ 	.short	0x0100
        /*01ae*/ 	.byte	0x05
	.zero		1


	//   ....[12]....
        /*01b0*/ 	.word	0x000006d0
        /*01b4*/ 	.word	0x000000ff
        /*01b8*/ 	.word	0x00000030
        /*01bc*/ 	.short	0x0100
        /*01be*/ 	.byte	0x05
	.zero		1


	//   ....[13]....
        /*01c0*/ 	.word	0x000006e0
        /*01c4*/ 	.word	0x000000ff
        /*01c8*/ 	.word	0x00000068
        /*01cc*/ 	.short	0x0100
        /*01ce*/ 	.byte	0x05
	.zero		1


	//   ....[14]....
        /*01d0*/ 	.word	0x00000810
        /*01d4*/ 	.word	0x000000ff
        /*01d8*/ 	.word	0x00000070
        /*01dc*/ 	.short	0x0100
        /*01de*/ 	.byte	0x07
	.zero		1


	//   ....[15]....
        /*01e0*/ 	.word	0x00000820
        /*01e4*/ 	.word	0x000000ff
        /*01e8*/ 	.word	0x00000088
        /*01ec*/ 	.short	0x0100
        /*01ee*/ 	.byte	0x07
	.zero		1


	//   ....[16]....
        /*01f0*/ 	.word	0x00000830
        /*01f4*/ 	.word	0x000000ff
        /*01f8*/ 	.word	0x00000078
        /*01fc*/ 	.short	0x0100
        /*01fe*/ 	.byte	0x07
	.zero		1


	//   ....[17]....
        /*0200*/ 	.word	0x00000840
        /*0204*/ 	.word	0x000000ff
        /*0208*/ 	.word	0x00000090
        /*020c*/ 	.short	0x0100
        /*020e*/ 	.byte	0x07
	.zero		1


	//   ....[18]....
        /*0210*/ 	.word	0x00000850
        /*0214*/ 	.word	0x000000ff
        /*0218*/ 	.word	0x00000080
        /*021c*/ 	.short	0x0100
        /*021e*/ 	.byte	0x07
	.zero		1


	//   ....[19]....
        /*0220*/ 	.word	0x00000860
        /*0224*/ 	.word	0x000000ff
        /*0228*/ 	.word	0x00000098
        /*022c*/ 	.short	0x0100
        /*022e*/ 	.byte	0x07
	.zero		1


	//   ....[20]....
        /*0230*/ 	.word	0x00000950
        /*0234*/ 	.word	0x000000ff
        /*0238*/ 	.word	0x000000a0
        /*023c*/ 	.short	0x0100
        /*023e*/ 	.byte	0x05
	.zero		1


	//   ....[21]....
        /*0240*/ 	.word	0x00000960
        /*0244*/ 	.word	0x000000ff
        /*0248*/ 	.word	0x000000a8
        /*024c*/ 	.short	0x0100
        /*024e*/ 	.byte	0x05
	.zero		1


	//   ....[22]....
        /*0250*/ 	.word	0x00000aa0
        /*0254*/ 	.word	0x000000ff
        /*0258*/ 	.word	0x000000b0
        /*025c*/ 	.short	0x0100
        /*025e*/ 	.byte	0x05
	.zero		1


	//   ....[23]....
        /*0260*/ 	.word	0x00000ab0
        /*0264*/ 	.word	0x000000ff
        /*0268*/ 	.word	0x000000c0
        /*026c*/ 	.short	0x0100
        /*026e*/ 	.byte	0x05
	.zero		1


	//   ....[24]....
        /*0270*/ 	.word	0x00000ac0
        /*0274*/ 	.word	0x000000ff
        /*0278*/ 	.word	0x000000b8
        /*027c*/ 	.short	0x0100
        /*027e*/ 	.byte	0x05
	.zero		1


	//   ....[25]....
        /*0280*/ 	.word	0x00000ad0
        /*0284*/ 	.word	0x000000ff
        /*0288*/ 	.word	0x000000c8
        /*028c*/ 	.short	0x0100
        /*028e*/ 	.byte	0x05
	.zero		1


	//   ....[26]....
        /*0290*/ 	.word	0x00000c00
        /*0294*/ 	.word	0x000000ff
        /*0298*/ 	.word	0x000000d0
        /*029c*/ 	.short	0x0100
        /*029e*/ 	.byte	0x07
	.zero		1


	//   ....[27]....
        /*02a0*/ 	.word	0x00000c10
        /*02a4*/ 	.word	0x000000ff
        /*02a8*/ 	.word	0x000000e0
        /*02ac*/ 	.short	0x0100
        /*02ae*/ 	.byte	0x07
	.zero		1


	//   ....[28]....
        /*02b0*/ 	.word	0x00000c20
        /*02b4*/ 	.word	0x000000ff
        /*02b8*/ 	.word	0x000000d8
        /*02bc*/ 	.short	0x0100
        /*02be*/ 	.byte	0x07
	.zero		1


	//   ....[29]....
        /*02c0*/ 	.word	0x00000c30
        /*02c4*/ 	.word	0x000000ff
        /*02c8*/ 	.word	0x000000e8
        /*02cc*/ 	.short	0x0100
        /*02ce*/ 	.byte	0x07
	.zero		1


	//   ....[30]....
        /*02d0*/ 	.word	0x00000d30
        /*02d4*/ 	.word	0x000000ff
        /*02d8*/ 	.word	0x000000f0
        /*02dc*/ 	.short	0x0100
        /*02de*/ 	.byte	0x05
	.zero		1


	//   ....[31]....
        /*02e0*/ 	.word	0x00000d40
        /*02e4*/ 	.word	0x000000ff
        /*02e8*/ 	.word	0x00000100
        /*02ec*/ 	.short	0x0100
        /*02ee*/ 	.byte	0x05
	.zero		1


	//   ....[32]....
        /*02f0*/ 	.word	0x00000d50
        /*02f4*/ 	.word	0x000000ff
        /*02f8*/ 	.word	0x000000f8
        /*02fc*/ 	.short	0x0100
        /*02fe*/ 	.byte	0x05
	.zero		1


	//   ....[33]....
        /*0300*/ 	.word	0x00000d60
        /*0304*/ 	.word	0x000000ff
        /*0308*/ 	.word	0x00000108
        /*030c*/ 	.short	0x0100
        /*030e*/ 	.byte	0x05
	.zero		1


	//   ....[34]....
        /*0310*/ 	.word	0x00001650
        /*0314*/ 	.word	0x00000002
        /*0318*/ 	.word	0x00000100
        /*031c*/ 	.short	0x010a
        /*031e*/ 	.byte	0xff
	.zero		1


	//   ....[35]....
        /*0320*/ 	.word	0x00001680
        /*0324*/ 	.word	0x00000002
        /*0328*/ 	.word	0x000000f0
        /*032c*/ 	.short	0x0101
        /*032e*/ 	.byte	0xff
	.zero		1


	//   ....[36]....
        /*0330*/ 	.word	0x00001750
        /*0334*/ 	.word	0x000000ff
        /*0338*/ 	.word	0x00000038
        /*033c*/ 	.short	0x010a
        /*033e*/ 	.byte	0x08
	.zero		1


	//   ....[37]....
        /*0340*/ 	.word	0x00001810
        /*0344*/ 	.word	0x000000ff
        /*0348*/ 	.word	0x00000038
        /*034c*/ 	.short	0x010a
        /*034e*/ 	.byte	0x21
	.zero		1


	//   ....[38]....
        /*0350*/ 	.word	0x00001910
        /*0354*/ 	.word	0x000000ff
        /*0358*/ 	.word	0x00000038
        /*035c*/ 	.short	0x010a
        /*035e*/ 	.byte	0x08
	.zero		1


	//   ....[39]....
        /*0360*/ 	.word	0x00001bd0
        /*0364*/ 	.word	0x000000ff
        /*0368*/ 	.word	0x000000a8
        /*036c*/ 	.short	0x0101
        /*036e*/ 	.byte	0x04
	.zero		1


	//   ....[40]....
        /*0370*/ 	.word	0x00001bf0
        /*0374*/ 	.word	0x000000ff
        /*0378*/ 	.word	0x00000038
        /*037c*/ 	.short	0x010a
        /*037e*/ 	.byte	0x08
	.zero		1


	//   ....[41]....
        /*0380*/ 	.word	0x00001c70
        /*0384*/ 	.word	0x000000ff
        /*0388*/ 	.word	0x00000038
        /*038c*/ 	.short	0x010a
        /*038e*/ 	.byte	0x21
	.zero		1


	//   ....[42]....
        /*0390*/ 	.word	0x00001d70
        /*0394*/ 	.word	0x000000ff
        /*0398*/ 	.word	0x00000038
        /*039c*/ 	.short	0x010a
        /*039e*/ 	.byte	0x08
	.zero		1


	//   ....[43]....
        /*03a0*/ 	.word	0x00002040
        /*03a4*/ 	.word	0x00000002
        /*03a8*/ 	.word	0x000000b0
        /*03ac*/ 	.short	0x010a
        /*03ae*/ 	.byte	0xff
	.zero		1


	//   ....[44]....
        /*03b0*/ 	.word	0x00002100
        /*03b4*/ 	.word	0x00000002
        /*03b8*/ 	.word	0x00000000
        /*03bc*/ 	.short	0x0101
        /*03be*/ 	.byte	0xff
	.zero		1


	//   ....[45]....
        /*03c0*/ 	.word	0x00002670
        /*03c4*/ 	.word	0x000000ff
        /*03c8*/ 	.word	0x00000000
        /*03cc*/ 	.short	0x010a
        /*03ce*/ 	.byte	0x05
	.zero		1


	//   ....[46]....
        /*03d0*/ 	.word	0x00002700
        /*03d4*/ 	.word	0x000000ff
        /*03d8*/ 	.word	0x00000000
        /*03dc*/ 	.short	0x010a
        /*03de*/ 	.byte	0x05
	.zero		1


	//   ....[47]....
        /*03e0*/ 	.word	0x00002790
        /*03e4*/ 	.word	0x000000ff
        /*03e8*/ 	.word	0x00000000
        /*03ec*/ 	.short	0x010a
        /*03ee*/ 	.byte	0x05
	.zero		1


	//   ....[48]....
        /*03f0*/ 	.word	0x00002820
        /*03f4*/ 	.word	0x000000ff
        /*03f8*/ 	.word	0x00000000
        /*03fc*/ 	.short	0x010a
        /*03fe*/ 	.byte	0x05
	.zero		1


	//   ....[49]....
        /*0400*/ 	.word	0x000028b0
        /*0404*/ 	.word	0x000000ff
        /*0408*/ 	.word	0x00000000
        /*040c*/ 	.short	0x010a
        /*040e*/ 	.byte	0x05
	.zero		1


	//   ....[50]....
        /*0410*/ 	.word	0x00002940
        /*0414*/ 	.word	0x000000ff
        /*0418*/ 	.word	0x00000000
        /*041c*/ 	.short	0x010a
        /*041e*/ 	.byte	0x05
	.zero		1


	//   ....[51]....
        /*0420*/ 	.word	0x000029e0
        /*0424*/ 	.word	0x00000000
        /*0428*/ 	.word	0x00000000
        /*042c*/ 	.short	0x010a
        /*042e*/ 	.byte	0xff
	.zero		1


	//   ....[52]....
        /*0430*/ 	.word	0x00002b00
        /*0434*/ 	.word	0x00000000
        /*0438*/ 	.word	0x000000f0
        /*043c*/ 	.short	0x010a
        /*043e*/ 	.byte	0xff
	.zero		1


	//   ....[53]....
        /*0440*/ 	.word	0x00002b70
        /*0444*/ 	.word	0x00000000
        /*0448*/ 	.word	0x00000000
        /*044c*/ 	.short	0x0101
        /*044e*/ 	.byte	0xff
	.zero		1


	//   ....[54]....
        /*0450*/ 	.word	0x00002b90
        /*0454*/ 	.word	0x000000ff
        /*0458*/ 	.word	0x000000c0
        /*045c*/ 	.short	0x010a
        /*045e*/ 	.byte	0x05
	.zero		1


	//   ....[55]....
        /*0460*/ 	.word	0x00002cb0
        /*0464*/ 	.word	0x00000000
        /*0468*/ 	.word	0x000000b0
        /*046c*/ 	.short	0x010a
        /*046e*/ 	.byte	0xff
	.zero		1


	//   ....[56]....
        /*0470*/ 	.word	0x00002db0
        /*0474*/ 	.word	0x00000000
        /*0478*/ 	.word	0x00000000
        /*047c*/ 	.short	0x0101
        /*047e*/ 	.byte	0xff
	.zero		1


	//   ....[57]....
        /*0480*/ 	.word	0x00002e40
        /*0484*/ 	.word	0x000000ff
        /*0488*/ 	.word	0x000000c0
        /*048c*/ 	.short	0x0106
        /*048e*/ 	.byte	0x05
	.zero		1


	//   ....[58]....
        /*0490*/ 	.word	0x00002e60
        /*0494*/ 	.word	0x000000ff
        /*0498*/ 	.word	0x000000c0
        /*049c*/ 	.short	0x010a
        /*049e*/ 	.byte	0x05
	.zero		1


	//   ....[59]....
        /*04a0*/ 	.word	0x00002ef0
        /*04a4*/ 	.word	0x000000ff
        /*04a8*/ 	.word	0x000000c0
        /*04ac*/ 	.short	0x0106
        /*04ae*/ 	.byte	0x04
	.zero		1


	//   ....[60]....
        /*04b0*/ 	.word	0x00002f30
        /*04b4*/ 	.word	0x00000000
        /*04b8*/ 	.word	0x000000c0
        /*04bc*/ 	.short	0x010a
        /*04be*/ 	.byte	0xff
	.zero		1


	//   ....[61]....
        /*04c0*/ 	.word	0x00003590
        /*04c4*/ 	.word	0x00000002
        /*04c8*/ 	.word	0x000000b0
        /*04cc*/ 	.short	0x010a
        /*04ce*/ 	.byte	0xff
	.zero		1


	//   ....[62]....
        /*04d0*/ 	.word	0x00003650
        /*04d4*/ 	.word	0x00000002
        /*04d8*/ 	.word	0x00000000
        /*04dc*/ 	.short	0x0101
        /*04de*/ 	.byte	0xff
	.zero		1


	//   ....[63]....
        /*04e0*/ 	.word	0x00003b20
        /*04e4*/ 	.word	0x000000ff
        /*04e8*/ 	.word	0x00000000
        /*04ec*/ 	.short	0x010a
        /*04ee*/ 	.byte	0x05
	.zero		1


	//   ....[64]....
        /*04f0*/ 	.word	0x00003b30
        /*04f4*/ 	.word	0x000000ff
        /*04f8*/ 	.word	0x000000e0
        /*04fc*/ 	.short	0x010a
        /*04fe*/ 	.byte	0x10
	.zero		1


	//   ....[65]....
        /*0500*/ 	.word	0x00003dc0
        /*0504*/ 	.word	0x000000ff
        /*0508*/ 	.word	0x00000000
        /*050c*/ 	.short	0x010a
        /*050e*/ 	.byte	0x0f
	.zero		1


	//   ....[66]....
        /*0510*/ 	.word	0x00003ef0
        /*0514*/ 	.word	0x000000ff
        /*0518*/ 	.word	0x00000000
        /*051c*/ 	.short	0x010a
        /*051e*/ 	.byte	0x2a
	.zero		1


	//   ....[67]....
        /*0520*/ 	.word	0x00004270
        /*0524*/ 	.word	0x000000ff
        /*0528*/ 	.word	0x00000000
        /*052c*/ 	.short	0x010a
        /*052e*/ 	.byte	0x05
	.zero		1


	//   ....[68]....
        /*0530*/ 	.word	0x00004300
        /*0534*/ 	.word	0x000000ff
        /*0538*/ 	.word	0x00000000
        /*053c*/ 	.short	0x010a
        /*053e*/ 	.byte	0x06
	.zero		1


	//   ....[69]....
        /*0540*/ 	.word	0x00004730
        /*0544*/ 	.word	0x00000000
        /*0548*/ 	.word	0x000000b0
        /*054c*/ 	.short	0x010a
        /*054e*/ 	.byte	0xff
	.zero		1


	//   ....[70]....
        /*0550*/ 	.word	0x000047f0
        /*0554*/ 	.word	0x00000000
        /*0558*/ 	.word	0x00000000
        /*055c*/ 	.short	0x0101
        /*055e*/ 	.byte	0xff
	.zero		1


	//   ....[71]....
        /*0560*/ 	.word	0x00004b10
        /*0564*/ 	.word	0x000000ff
        /*0568*/ 	.word	0x000000a8
        /*056c*/ 	.short	0x010a
        /*056e*/ 	.byte	0x07
	.zero		1


	//   ....[72]....
        /*0570*/ 	.word	0x00004d20
        /*0574*/ 	.word	0x000000ff
        /*0578*/ 	.word	0x00000088
        /*057c*/ 	.short	0x010a
        /*057e*/ 	.byte	0x0f
	.zero		1


	//   ....[73]....
        /*0580*/ 	.word	0x00004f30
        /*0584*/ 	.word	0x000000ff
        /*0588*/ 	.word	0x00000070
        /*058c*/ 	.short	0x010b
        /*058e*/ 	.byte	0x0f
	.zero		1


	//   ....[74]....
        /*0590*/ 	.word	0x00004f70
        /*0594*/ 	.word	0x000000ff
        /*0598*/ 	.word	0x00000000
        /*059c*/ 	.short	0x0101
        /*059e*/ 	.byte	0x10
	.zero		1


	//   ....[75]....
        /*05a0*/ 	.word	0x00004fb0
        /*05a4*/ 	.word	0x000000ff
        /*05a8*/ 	.word	0x00000088
        /*05ac*/ 	.short	0x010a
        /*05ae*/ 	.byte	0x0d
	.zero		1


	//   ....[76]....
        /*05b0*/ 	.word	0x00005210
        /*05b4*/ 	.word	0x000000ff
        /*05b8*/ 	.word	0x00000070
        /*05bc*/ 	.short	0x010b
        /*05be*/ 	.byte	0x0d
	.zero		1


	//   ....[77]....
        /*05c0*/ 	.word	0x00005250
        /*05c4*/ 	.word	0x000000ff
        /*05c8*/ 	.word	0x00000000
        /*05cc*/ 	.short	0x0101
        /*05ce*/ 	.byte	0x0f
	.zero		1


	//   ....[78]....
        /*05d0*/ 	.word	0x000052c0
        /*05d4*/ 	.word	0x000000ff
        /*05d8*/ 	.word	0x00000000
        /*05dc*/ 	.short	0x010a
        /*05de*/ 	.byte	0x04
	.zero		1


	//   ....[79]....
        /*05e0*/ 	.word	0x00005350
        /*05e4*/ 	.word	0x000000ff
        /*05e8*/ 	.word	0x00000000
        /*05ec*/ 	.short	0x010a
        /*05ee*/ 	.byte	0x04
	.zero		1


	//   ....[80]....
        /*05f0*/ 	.word	0x000053f0
        /*05f4*/ 	.word	0x00000000
        /*05f8*/ 	.word	0x00000000
        /*05fc*/ 	.short	0x010a
        /*05fe*/ 	.byte	0xff
	.zero		1


	//   ....[81]....
        /*0600*/ 	.word	0x00005730
        /*0604*/ 	.word	0x00000000
        /*0608*/ 	.word	0x000000b0
        /*060c*/ 	.short	0x010a
        /*060e*/ 	.byte	0xff
	.zero		1


	//   ....[82]....
        /*0610*/ 	.word	0x00005840
        /*0614*/ 	.word	0x00000000
        /*0618*/ 	.word	0x00000000
        /*061c*/ 	.short	0x0101
        /*061e*/ 	.byte	0xff
	.zero		1


	//   ....[83]....
        /*0620*/ 	.word	0x000062d0
        /*0624*/ 	.word	0x00000000
        /*0628*/ 	.word	0x00000070
        /*062c*/ 	.short	0x010a
        /*062e*/ 	.byte	0xff
	.zero		1


	//   ....[84]....
        /*0630*/ 	.word	0x00006340
        /*0634*/ 	.word	0x00000049
        /*0638*/ 	.word	0x000000d0
        /*063c*/ 	.short	0x010a
        /*063e*/ 	.byte	0xff
	.zero		1


	//   ....[85]....
        /*0640*/ 	.word	0x00006430
        /*0644*/ 	.word	0x00000000
        /*0648*/ 	.word	0x00000070
        /*064c*/ 	.short	0x010a
        /*064e*/ 	.byte	0xff
	.zero		1


	//   ....[86]....
        /*0650*/ 	.word	0x00006560
        /*0654*/ 	.word	0x00000049
        /*0658*/ 	.word	0x000000d0
        /*065c*/ 	.short	0x010a
        /*065e*/ 	.byte	0xff
	.zero		1


	//   ....[87]....
        /*0660*/ 	.word	0x00007070
        /*0664*/ 	.word	0x00000000
        /*0668*/ 	.word	0x00000000
        /*066c*/ 	.short	0x0101
        /*066e*/ 	.byte	0xff
	.zero		1


	//   ....[88]....
        /*0670*/ 	.word	0x00007080
        /*0674*/ 	.word	0x00000002
        /*0678*/ 	.word	0x00000070
        /*067c*/ 	.short	0x010a
        /*067e*/ 	.byte	0xff
	.zero		1


	//   ....[89]....
        /*0680*/ 	.word	0x00007150
        /*0684*/ 	.word	0x00000002
        /*0688*/ 	.word	0x00000070
        /*068c*/ 	.short	0x010a
        /*068e*/ 	.byte	0xff
	.zero		1


	//   ....[90]....
        /*0690*/ 	.word	0x000074c0
        /*0694*/ 	.word	0x000000ff
        /*0698*/ 	.word	0x00000000
        /*069c*/ 	.short	0x0101
        /*069e*/ 	.byte	0x05
	.zero		1


	//   ....[91]....
        /*06a0*/ 	.word	0x00007df0
        /*06a4*/ 	.word	0x00000000
        /*06a8*/ 	.word	0x00000000
        /*06ac*/ 	.short	0x0101
        /*06ae*/ 	.byte	0xff
	.zero		1


	//   ....[92]....
        /*06b0*/ 	.word	0x00008070
        /*06b4*/ 	.word	0x000000ff
        /*06b8*/ 	.word	0x00000000
        /*06bc*/ 	.short	0x0101
        /*06be*/ 	.byte	0x04
	.zero		1


	//   ....[93]....
        /*06c0*/ 	.word	0x00008090
        /*06c4*/ 	.word	0x00000002
        /*06c8*/ 	.word	0x00000100
        /*06cc*/ 	.short	0x010a
        /*06ce*/ 	.byte	0xff
	.zero		1


	//   ....[94]....
        /*06d0*/ 	.word	0x000080f0
        /*06d4*/ 	.word	0x00000002
        /*06d8*/ 	.word	0x00000038
        /*06dc*/ 	.short	0x010a
        /*06de*/ 	.byte	0xff
	.zero		1


	//   ....[95]....
        /*06e0*/ 	.word	0x00008150
        /*06e4*/ 	.word	0x00000002
        /*06e8*/ 	.word	0x00000038
        /*06ec*/ 	.short	0x010a
        /*06ee*/ 	.byte	0xff
	.zero		1


	//   ....[96]....
        /*06f0*/ 	.word	0x000081a0
        /*06f4*/ 	.word	0x00000002
        /*06f8*/ 	.word	0x000000b0
        /*06fc*/ 	.short	0x010a
        /*06fe*/ 	.byte	0xff
	.zero		1


	//   ....[97]....
        /*0700*/ 	.word	0x00008200
        /*0704*/ 	.word	0x00000000
        /*0708*/ 	.word	0x00000000
        /*070c*/ 	.short	0x010a
        /*070e*/ 	.byte	0xff
	.zero		1


	//   ....[98]....
        /*0710*/ 	.word	0x00008260
        /*0714*/ 	.word	0x00000000
        /*0718*/ 	.word	0x00000000
        /*071c*/ 	.short	0x010a
        /*071e*/ 	.byte	0xff
	.zero		1


	//   ....[99]....
        /*0720*/ 	.word	0x000082c0
        /*0724*/ 	.word	0x00000000
        /*0728*/ 	.word	0x00000000
        /*072c*/ 	.short	0x010a
        /*072e*/ 	.byte	0xff
	.zero		1


	//   ....[100]....
        /*0730*/ 	.word	0x00008320
        /*0734*/ 	.word	0x00000000
        /*0738*/ 	.word	0x00000000
        /*073c*/ 	.short	0x010a
        /*073e*/ 	.byte	0xff
	.zero		1


	//   ....[101]....
        /*0740*/ 	.word	0x00008380
        /*0744*/ 	.word	0x00000000
        /*0748*/ 	.word	0x00000000
        /*074c*/ 	.short	0x010a
        /*074e*/ 	.byte	0xff
	.zero		1


	//   ....[102]....
        /*0750*/ 	.word	0x000083e0
        /*0754*/ 	.word	0x00000000
        /*0758*/ 	.word	0x00000000
        /*075c*/ 	.short	0x010a
        /*075e*/ 	.byte	0xff
	.zero		1


	//   ....[103]....
        /*0760*/ 	.word	0x00008430
        /*0764*/ 	.word	0x00000000
        /*0768*/ 	.word	0x000000f0
        /*076c*/ 	.short	0x010a
        /*076e*/ 	.byte	0xff
	.zero		1


	//   ....[104]....
        /*0770*/ 	.word	0x00008490
        /*0774*/ 	.word	0x00000000
        /*0778*/ 	.word	0x000000c0
        /*077c*/ 	.short	0x010a
        /*077e*/ 	.byte	0xff
	.zero		1


	//   ....[105]....
        /*0780*/ 	.word	0x000084e0
        /*0784*/ 	.word	0x00000000
        /*0788*/ 	.word	0x000000b0
        /*078c*/ 	.short	0x010a
        /*078e*/ 	.byte	0xff
	.zero		1


	//   ....[106]....
        /*0790*/ 	.word	0x00008540
        /*0794*/ 	.word	0x00000000
        /*0798*/ 	.word	0x000000c0
        /*079c*/ 	.short	0x010a
        /*079e*/ 	.byte	0xff
	.zero		1


	//   ....[107]....
        /*07a0*/ 	.word	0x00008590
        /*07a4*/ 	.word	0x00000002
        /*07a8*/ 	.word	0x000000b0
        /*07ac*/ 	.short	0x010a
        /*07ae*/ 	.byte	0xff
	.zero		1


	//   ....[108]....
        /*07b0*/ 	.word	0x000085f0
        /*07b4*/ 	.word	0x00000003
        /*07b8*/ 	.word	0x000000e0
        /*07bc*/ 	.short	0x010a
        /*07be*/ 	.byte	0xff
	.zero		1


	//   ....[109]....
        /*07c0*/ 	.word	0x00008650
        /*07c4*/ 	.word	0x00000002
        /*07c8*/ 	.word	0x00000000
        /*07cc*/ 	.short	0x010a
        /*07ce*/ 	.byte	0xff
	.zero		1


	//   ....[110]....
        /*07d0*/ 	.word	0x000086b0
        /*07d4*/ 	.word	0x00000000
        /*07d8*/ 	.word	0x00000000
        /*07dc*/ 	.short	0x010a
        /*07de*/ 	.byte	0xff
	.zero		1


	//   ....[111]....
        /*07e0*/ 	.word	0x00008710
        /*07e4*/ 	.word	0x00000000
        /*07e8*/ 	.word	0x00000000
        /*07ec*/ 	.short	0x010a
        /*07ee*/ 	.byte	0xff
	.zero		1


	//   ....[112]....
        /*07f0*/ 	.word	0x00008760
        /*07f4*/ 	.word	0x00000000
        /*07f8*/ 	.word	0x000000b0
        /*07fc*/ 	.short	0x010a
        /*07fe*/ 	.byte	0xff
	.zero		1


	//   ....[113]....
        /*0800*/ 	.word	0x000087c0
        /*0804*/ 	.word	0x00000000
        /*0808*/ 	.word	0x000000a8
        /*080c*/ 	.short	0x010a
        /*080e*/ 	.byte	0xff
	.zero		1


	//   ....[114]....
        /*0810*/ 	.word	0x00008820
        /*0814*/ 	.word	0x00000000
        /*0818*/ 	.word	0x00000088
        /*081c*/ 	.short	0x010a
        /*081e*/ 	.byte	0xff
	.zero		1


	//   ....[115]....
        /*0820*/ 	.word	0x00008880
        /*0824*/ 	.word	0x00000000
        /*0828*/ 	.word	0x00000088
        /*082c*/ 	.short	0x010a
        /*082e*/ 	.byte	0xff
	.zero		1


	//   ....[116]....
        /*0830*/ 	.word	0x000088e0
        /*0834*/ 	.word	0x00000000
        /*0838*/ 	.word	0x00000000
        /*083c*/ 	.short	0x010a
        /*083e*/ 	.byte	0xff
	.zero		1


	//   ....[117]....
        /*0840*/ 	.word	0x00008940
        /*0844*/ 	.word	0x00000000
        /*0848*/ 	.word	0x00000000
        /*084c*/ 	.short	0x010a
        /*084e*/ 	.byte	0xff
	.zero		1


	//   ....[118]....
        /*0850*/ 	.word	0x00008990
        /*0854*/ 	.word	0x00000000
        /*0858*/ 	.word	0x000000b0
        /*085c*/ 	.short	0x010a
        /*085e*/ 	.byte	0xff
	.zero		1


	//   ....[119]....
        /*0860*/ 	.word	0x000089e0
        /*0864*/ 	.word	0x00000000
        /*0868*/ 	.word	0x00000070
        /*086c*/ 	.short	0x010a
        /*086e*/ 	.byte	0xff
	.zero		1


	//   ....[120]....
        /*0870*/ 	.word	0x00008a30
        /*0874*/ 	.word	0x00000049
        /*0878*/ 	.word	0x000000d0
        /*087c*/ 	.short	0x010a
        /*087e*/ 	.byte	0xff
	.zero		1


	//   ....[121]....
        /*0880*/ 	.word	0x00008a80
        /*0884*/ 	.word	0x00000002
        /*0888*/ 	.word	0x00000070
        /*088c*/ 	.short	0x010a
        /*088e*/ 	.byte	0xff
	.zero		1


	//----- nvinfo : EIATTR_NUM_MBARRIERS
	.align		4
.L_47:
        /*0890*/ 	.byte	0x03, 0x38
        /*0892*/ 	.short	0x0022


	//----- nvinfo : EIATTR_EXIT_INSTR_OFFSETS
	.align		4
        /*0894*/ 	.byte	0x04, 0x1c
        /*0896*/ 	.short	(.L_49 - .L_48)


	//   ....[0]....
.L_48:
        /*0898*/ 	.word	0x00002a10


	//   ....[1]....
        /*089c*/ 	.word	0x00002f00


	//   ....[2]....
        /*08a0*/ 	.word	0x00002f60


	//   ....[3]....
        /*08a4*/ 	.word	0x00004560


	//   ....[4]....
        /*08a8*/ 	.word	0x00005420


	//   ....[5]....
        /*08ac*/ 	.word	0x00005460


	//   ....[6]....
        /*08b0*/ 	.word	0x00007f60


	//   ....[7]....
        /*08b4*/ 	.word	0x00007fe0


	//   ....[8]....
        /*08b8*/ 	.word	0x00008010


	//   ....[9]....
        /*08bc*/ 	.word	0x00008080


	//----- nvinfo : EIATTR_MAX_THREADS
	.align		4
.L_49:
        /*08c0*/ 	.byte	0x04, 0x05
        /*08c2*/ 	.short	(.L_51 - .L_50)
.L_50:
        /*08c4*/ 	.word	0x00000100
        /*08c8*/ 	.word	0x00000001
        /*08cc*/ 	.word	0x00000001


	//----- nvinfo : EIATTR_CRS_STACK_SIZE
	.align		4
.L_51:
        /*08d0*/ 	.byte	0x04, 0x1e
        /*08d2*/ 	.short	(.L_53 - .L_52)
.L_52:
        /*08d4*/ 	.word	0x00000000


	//----- nvinfo : EIATTR_CBANK_PARAM_SIZE
	.align		4
.L_53:
        /*08d8*/ 	.byte	0x03, 0x19
        /*08da*/ 	.short	0x0c00


	//----- nvinfo : EIATTR_PARAM_CBANK
	.align		4
        /*08dc*/ 	.byte	0x04, 0x0a
        /*08de*/ 	.short	(.L_55 - .L_54)
	.align		4
.L_54:
        /*08e0*/ 	.word	index@(.nv.constant0._ZN7cutlass13device_kernelINS_4gemm6kernel13GemmUniversalIN4cute5tupleIJiiiiEEENS1_10collective13CollectiveMmaINS1_46MainloopSm100TmaUmmaWarpSpecializedBlockScaledILi7ELi2ELi2ENS5_IJNS4_1CILi1EEESB_SB_EEEEENS5_IJNSA_ILi128EEENSA_ILi64EEENSA_ILi256EEEEEENS5_IJNS_12float_e2m1_tENS_13float_ue8m0_tEEEENS5_IJNS5_IJlSB_lEEENS4_6LayoutINS5_IJNS5_IJNS5_IJNSA_ILi32EEENSA_ILi4EEEEEEiEEESQ_NS5_IJSB_iEEEEEENS5_IJNS5_IJNS5_IJNSA_ILi16EEESO_EEEiEEENS5_IJNS5_IJNSA_ILi0EEESB_EEENSA_ILi512EEEEEENS5_IJSW_iEEEEEEEEEEESK_S13_NS4_8TiledMMAINS4_8MMA_AtomIJNS4_17SM100_MMA_MXF4_SSISI_SI_fSJ_Li128ELi64ELi32ELNS4_4UMMA5MajorE0ELS18_0ELNS17_7ScaleInE0ELS19_0EEEEEENSM_ISC_NS5_IJSW_SW_SW_EEEEENS5_IJNS4_10UnderscoreES1E_S1E_EEEEENS5_IJNS4_13SM90_TMA_LOADES1H_EEENS5_IJNS4_14ComposedLayoutINS4_7SwizzleILi3ELi4ELi3EEENS4_18smem_ptr_flag_bitsILi4EEENSM_INS5_IJNSA_ILi8EEESG_EEENS5_IJSG_SB_EEEEEEENSM_INS5_IJNS5_IJNS5_IJSP_SB_EEENS5_IJSN_NSA_ILi2EEEEEEEEESB_NS5_IJS1U_S1U_EEEEEENS5_IJNS5_IJNS5_IJSU_SY_EEESX_EEESW_NS5_IJS1U_SY_EEEEEEEEEEEvNS4_8identityES1I_S24_vS25_EENS_8epilogue10collective18CollectiveEpilogueINS27_23Sm100TmaWarpSpecializedILi3ELi2ELi32ELb1ELb0EEEJSH_NS5_IJNSM_ISE_SB_EENSM_ISN_SB_EEEEENS_10bfloat16_tESL_S2F_SL_NS27_6fusion15FusionCallbacksIS2B_NS2G_17LinearCombinationIS2F_fS2F_fLNS_15FloatRoundStyleE2EEESH_S2E_JEEENS4_5SM1004TMEM4LOAD26SM100_TMEM_LOAD_32dp32b32xES1H_NS1J_INS1K_ILi2ELi4ELi3EEENS1M_ILi16EEENSM_INS5_IJS1O_SN_EEENS5_IJSN_SB_EEEEEEENS4_39AutoVectorizingCopyWithAssumedAlignmentILi128EEENS4_14SM90_TMA_STOREES2V_S2X_S2X_EEEvvEEEEvNT_6ParamsE)
        /*08e4*/ 	.short	0x0380
        /*08e6*/ 	.short	0x0c00


	//----- nvinfo : EIATTR_SW_WAR
	.align		4
.L_55:
        /*08e8*/ 	.byte	0x04, 0x36
        /*08ea*/ 	.short	(.L_57 - .L_56)
.L_56:
        /*08ec*/ 	.word	0x00000008
.L_57:


//--------------------- .nv.callgraph             --------------------------
	.section	.nv.callgraph,"",@"SHT_CUDA_CALLGRAPH"
	.align	4
	.sectionentsize	8
	.align		4
        /*0000*/ 	.word	0x00000000
	.align		4
        /*0004*/ 	.word	0xffffffff
	.align		4
        /*0008*/ 	.word	index@(_ZN7cutlass13device_kernelINS_4gemm6kernel13GemmUniversalIN4cute5tupleIJiiiiEEENS1_10collective13CollectiveMmaINS1_46MainloopSm100TmaUmmaWarpSpecializedBlockScaledILi7ELi2ELi2ENS5_IJNS4_1CILi1EEESB_SB_EEEEENS5_IJNSA_ILi128EEENSA_ILi64EEENSA_ILi256EEEEEENS5_IJNS_12float_e2m1_tENS_13float_ue8m0_tEEEENS5_IJNS5_IJlSB_lEEENS4_6LayoutINS5_IJNS5_IJNS5_IJNSA_ILi32EEENSA_ILi4EEEEEEiEEESQ_NS5_IJSB_iEEEEEENS5_IJNS5_IJNS5_IJNSA_ILi16EEESO_EEEiEEENS5_IJNS5_IJNSA_ILi0EEESB_EEENSA_ILi512EEEEEENS5_IJSW_iEEEEEEEEEEESK_S13_NS4_8TiledMMAINS4_8MMA_AtomIJNS4_17SM100_MMA_MXF4_SSISI_SI_fSJ_Li128ELi64ELi32ELNS4_4UMMA5MajorE0ELS18_0ELNS17_7ScaleInE0ELS19_0EEEEEENSM_ISC_NS5_IJSW_SW_SW_EEEEENS5_IJNS4_10UnderscoreES1E_S1E_EEEEENS5_IJNS4_13SM90_TMA_LOADES1H_EEENS5_IJNS4_14ComposedLayoutINS4_7SwizzleILi3ELi4ELi3EEENS4_18smem_ptr_flag_bitsILi4EEENSM_INS5_IJNSA_ILi8EEESG_EEENS5_IJSG_SB_EEEEEEENSM_INS5_IJNS5_IJNS5_IJSP_SB_EEENS5_IJSN_NSA_ILi2EEEEEEEEESB_NS5_IJS1U_S1U_EEEEEENS5_IJNS5_IJNS5_IJSU_SY_EEESX_EEESW_NS5_IJS1U_SY_EEEEEEEEEEEvNS4_8identityES1I_S24_vS25_EENS_8epilogue10collective18CollectiveEpilogueINS27_23Sm100TmaWarpSpecializedILi3ELi2ELi32ELb1ELb0EEEJSH_NS5_IJNSM_ISE_SB_EENSM_ISN_SB_EEEEENS_10bfloat16_tESL_S2F_SL_NS27_6fusion15FusionCallbacksIS2B_NS2G_17LinearCombinationIS2F_fS2F_fLNS_15FloatRoundStyleE2EEESH_S2E_JEEENS4_5SM1004TMEM4LOAD26SM100_TMEM_LOAD_32dp32b32xES1H_NS1J_INS1K_ILi2ELi4ELi3EEENS1M_ILi16EEENSM_INS5_IJS1O_SN_EEENS5_IJSN_SB_EEEEEEENS4_39AutoVectorizingCopyWithAssumedAlignmentILi128EEENS4_14SM90_TMA_STOREES2V_S2X_S2X_EEEvvEEEEvNT_6ParamsE)
	.align		4
        /*000c*/ 	.word	index@(__assertfail)
	.align		4
        /*0010*/ 	.word	0x00000000
	.align		4
        /*0014*/ 	.word	0xfffffffe
	.align		4
        /*0018*/ 	.word	0x00000000
	.align		4
        /*001c*/ 	.word	0xfffffffd
	.align		4
        /*0020*/ 	.word	0x00000000
	.align		4
        /*0024*/ 	.word	0xfffffffc


//--------------------- .nv.constant4             --------------------------
	.section	.nv.constant4,"a",@progbits
	.align	8
	.align		8
.nv.constant4:
        /*0000*/ 	.dword	__assertfail
	.align		8
        /*0008*/ 	.dword	__unnamed_1
	.align		8
        /*0010*/ 	.dword	__unnamed_2
	.align		8
        /*0018*/ 	.dword	_ZN40_INTERNAL_3c21790c_4_k_cu_0eaa32fc_198574cuda3std3__45__cpo5beginE
	.align		8
        /*0020*/ 	.dword	_ZN40_INTERNAL_3c21790c_4_k_cu_0eaa32fc_198574cuda3std3__45__cpo3endE
	.align		8
        /*0028*/ 	.dword	_ZN40_INTERNAL_3c21790c_4_k_cu_0eaa32fc_198574cuda3std3__45__cpo6cbeginE
	.align		8
        /*0030*/ 	.dword	_ZN40_INTERNAL_3c21790c_4_k_cu_0eaa32fc_198574cuda3std3__45__cpo4cendE
	.align		8
        /*0038*/ 	.dword	_ZN40_INTERNAL_3c21790c_4_k_cu_0eaa32fc_198574cuda3std3__442_GLOBAL__N__3c21790c_4_k_cu_0eaa32fc_198576ignoreE
	.align		8
        /*0040*/ 	.dword	_ZN40_INTERNAL_3c21790c_4_k_cu_0eaa32fc_198574cuda3std3__419piecewise_constructE
	.align		8
        /*0048*/ 	.dword	_ZN40_INTERNAL_3c21790c_4_k_cu_0eaa32fc_198574cuda3std3__48in_placeE
	.align		8
        /*0050*/ 	.dword	_ZN40_INTERNAL_3c21790c_4_k_cu_0eaa32fc_198574cuda3std6ranges3__45__cpo4swapE
	.align		8
        /*0058*/ 	.dword	_ZN40_INTERNAL_3c21790c_4_k_cu_0eaa32fc_198574cuda3std6ranges3__45__cpo9iter_moveE
	.align		8
        /*0060*/ 	.dword	_ZN40_INTERNAL_3c21790c_4_k_cu_0eaa32fc_198574cute7productE
	.align		8
        /*0068*/ 	.dword	_ZN40_INTERNAL_3c21790c_4_k_cu_0eaa32fc_198574cute1_E
	.align		8
        /*0070*/ 	.dword	$str$25
	.align		8
        /*0078*/ 	.dword	$str$26
	.align		8
        /*0080*/ 	.dword	$str$29
	.align		8
        /*0088*/ 	.dword	$str$30


//--------------------- .text._ZN7cutlass13device_kernelINS_4gemm6kernel13GemmUniversalIN4cute5tupleIJiiiiEEENS1_10collective13CollectiveMmaINS1_46MainloopSm100TmaUmmaWarpSpecializedBlockScaledILi7ELi2ELi2ENS5_IJNS4_1CILi1EEESB_SB_EEEEENS5_IJNSA_ILi128EEENSA_ILi64EEENSA_ILi256EEEEEENS5_IJNS_12float_e2m1_tENS_13float_ue8m0_tEEEENS5_IJNS5_IJlSB_lEEENS4_6LayoutINS5_IJNS5_IJNS5_IJNSA_ILi32EEENSA_ILi4EEEEEEiEEESQ_NS5_IJSB_iEEEEEENS5_IJNS5_IJNS5_IJNSA_ILi16EEESO_EEEiEEENS5_IJNS5_IJNSA_ILi0EEESB_EEENSA_ILi512EEEEEENS5_IJSW_iEEEEEEEEEEESK_S13_NS4_8TiledMMAINS4_8MMA_AtomIJNS4_17SM100_MMA_MXF4_SSISI_SI_fSJ_Li128ELi64ELi32ELNS4_4UMMA5MajorE0ELS18_0ELNS17_7ScaleInE0ELS19_0EEEEEENSM_ISC_NS5_IJSW_SW_SW_EEEEENS5_IJNS4_10UnderscoreES1E_S1E_EEEEENS5_IJNS4_13SM90_TMA_LOADES1H_EEENS5_IJNS4_14ComposedLayoutINS4_7SwizzleILi3ELi4ELi3EEENS4_18smem_ptr_flag_bitsILi4EEENSM_INS5_IJNSA_ILi8EEESG_EEENS5_IJSG_SB_EEEEEEENSM_INS5_IJNS5_IJNS5_IJSP_SB_EEENS5_IJSN_NSA_ILi2EEEEEEEEESB_NS5_IJS1U_S1U_EEEEEENS5_IJNS5_IJNS5_IJSU_SY_EEESX_EEESW_NS5_IJS1U_SY_EEEEEEEEEEEvNS4_8identityES1I_S24_vS25_EENS_8epilogue10collective18CollectiveEpilogueINS27_23Sm100TmaWarpSpecializedILi3ELi2ELi32ELb1ELb0EEEJSH_NS5_IJNSM_ISE_SB_EENSM_ISN_SB_EEEEENS_10bfloat16_tESL_S2F_SL_NS27_6fusion15FusionCallbacksIS2B_NS2G_17LinearCombinationIS2F_fS2F_fLNS_15FloatRoundStyleE2EEESH_S2E_JEEENS4_5SM1004TMEM4LOAD26SM100_TMEM_LOAD_32dp32b32xES1H_NS1J_INS1K_ILi2ELi4ELi3EEENS1M_ILi16EEENSM_INS5_IJS1O_SN_EEENS5_IJSN_SB_EEEEEEENS4_39AutoVectorizingCopyWithAssumedAlignmentILi128EEENS4_14SM90_TMA_STOREES2V_S2X_S2X_EEEvvEEEEvNT_6ParamsE --------------------------
	.section	.text._ZN7cutlass13device_kernelINS_4gemm6kernel13GemmUniversalIN4cute5tupleIJiiiiEEENS1_10collective13CollectiveMmaINS1_46MainloopSm100TmaUmmaWarpSpecializedBlockScaledILi7ELi2ELi2ENS5_IJNS4_1CILi1EEESB_SB_EEEEENS5_IJNSA_ILi128EEENSA_ILi64EEENSA_ILi256EEEEEENS5_IJNS_12float_e2m1_tENS_13float_ue8m0_tEEEENS5_IJNS5_IJlSB_lEEENS4_6LayoutINS5_IJNS5_IJNS5_IJNSA_ILi32EEENSA_ILi4EEEEEEiEEESQ_NS5_IJSB_iEEEEEENS5_IJNS5_IJNS5_IJNSA_ILi16EEESO_EEEiEEENS5_IJNS5_IJNSA_ILi0EEESB_EEENSA_ILi512EEEEEENS5_IJSW_iEEEEEEEEEEESK_S13_NS4_8TiledMMAINS4_8MMA_AtomIJNS4_17SM100_MMA_MXF4_SSISI_SI_fSJ_Li128ELi64ELi32ELNS4_4UMMA5MajorE0ELS18_0ELNS17_7ScaleInE0ELS19_0EEEEEENSM_ISC_NS5_IJSW_SW_SW_EEEEENS5_IJNS4_10UnderscoreES1E_S1E_EEEEENS5_IJNS4_13SM90_TMA_LOADES1H_EEENS5_IJNS4_14ComposedLayoutINS4_7SwizzleILi3ELi4ELi3EEENS4_18smem_ptr_flag_bitsILi4EEENSM_INS5_IJNSA_ILi8EEESG_EEENS5_IJSG_SB_EEEEEEENSM_INS5_IJNS5_IJNS5_IJSP_SB_EEENS5_IJSN_NSA_ILi2EEEEEEEEESB_NS5_IJS1U_S1U_EEEEEENS5_IJNS5_IJNS5_IJSU_SY_EEESX_EEESW_NS5_IJS1U_SY_EEEEEEEEEEEvNS4_8identityES1I_S24_vS25_EENS_8epilogue10collective18CollectiveEpilogueINS27_23Sm100TmaWarpSpecializedILi3ELi2ELi32ELb1ELb0EEEJSH_NS5_IJNSM_ISE_SB_EENSM_ISN_SB_EEEEENS_10bfloat16_tESL_S2F_SL_NS27_6fusion15FusionCallbacksIS2B_NS2G_17LinearCombinationIS2F_fS2F_fLNS_15FloatRoundStyleE2EEESH_S2E_JEEENS4_5SM1004TMEM4LOAD26SM100_TMEM_LOAD_32dp32b32xES1H_NS1J_INS1K_ILi2ELi4ELi3EEENS1M_ILi16EEENSM_INS5_IJS1O_SN_EEENS5_IJSN_SB_EEEEEEENS4_39AutoVectorizingCopyWithAssumedAlignmentILi128EEENS4_14SM90_TMA_STOREES2V_S2X_S2X_EEEvvEEEEvNT_6ParamsE,"ax",@progbits
	.align	128
.text._ZN7cutlass13device_kernelINS_4gemm6kernel13GemmUniversalIN4cute5tupleIJiiiiEEENS1_10collective13CollectiveMmaINS1_46MainloopSm100TmaUmmaWarpSpecializedBlockScaledILi7ELi2ELi2ENS5_IJNS4_1CILi1EEESB_SB_EEEEENS5_IJNSA_ILi128EEENSA_ILi64EEENSA_ILi256EEEEEENS5_IJNS_12float_e2m1_tENS_13float_ue8m0_tEEEENS5_IJNS5_IJlSB_lEEENS4_6LayoutINS5_IJNS5_IJNS5_IJNSA_ILi32EEENSA_ILi4EEEEEEiEEESQ_NS5_IJSB_iEEEEEENS5_IJNS5_IJNS5_IJNSA_ILi16EEESO_EEEiEEENS5_IJNS5_IJNSA_ILi0EEESB_EEENSA_ILi512EEEEEENS5_IJSW_iEEEEEEEEEEESK_S13_NS4_8TiledMMAINS4_8MMA_AtomIJNS4_17SM100_MMA_MXF4_SSISI_SI_fSJ_Li128ELi64ELi32ELNS4_4UMMA5MajorE0ELS18_0ELNS17_7ScaleInE0ELS19_0EEEEEENSM_ISC_NS5_IJSW_SW_SW_EEEEENS5_IJNS4_10UnderscoreES1E_S1E_EEEEENS5_IJNS4_13SM90_TMA_LOADES1H_EEENS5_IJNS4_14ComposedLayoutINS4_7SwizzleILi3ELi4ELi3EEENS4_18smem_ptr_flag_bitsILi4EEENSM_INS5_IJNSA_ILi8EEESG_EEENS5_IJSG_SB_EEEEEEENSM_INS5_IJNS5_IJNS5_IJSP_SB_EEENS5_IJSN_NSA_ILi2EEEEEEEEESB_NS5_IJS1U_S1U_EEEEEENS5_IJNS5_IJNS5_IJSU_SY_EEESX_EEESW_NS5_IJS1U_SY_EEEEEEEEEEEvNS4_8identityES1I_S24_vS25_EENS_8epilogue10collective18CollectiveEpilogueINS27_23Sm100TmaWarpSpecializedILi3ELi2ELi32ELb1ELb0EEEJSH_NS5_IJNSM_ISE_SB_EENSM_ISN_SB_EEEEENS_10bfloat16_tESL_S2F_SL_NS27_6fusion15FusionCallbacksIS2B_NS2G_17LinearCombinationIS2F_fS2F_fLNS_15FloatRoundStyleE2EEESH_S2E_JEEENS4_5SM1004TMEM4LOAD26SM100_TMEM_LOAD_32dp32b32xES1H_NS1J_INS1K_ILi2ELi4ELi3EEENS1M_ILi16EEENSM_INS5_IJS1O_SN_EEENS5_IJSN_SB_EEEEEEENS4_39AutoVectorizingCopyWithAssumedAlignmentILi128EEENS4_14SM90_TMA_STOREES2V_S2X_S2X_EEEvvEEEEvNT_6ParamsE:
        .type           _ZN7cutlass13device_kernelINS_4gemm6kernel13GemmUniversalIN4cute5tupleIJiiiiEEENS1_10collective13CollectiveMmaINS1_46MainloopSm100TmaUmmaWarpSpecializedBlockScaledILi7ELi2ELi2ENS5_IJNS4_1CILi1EEESB_SB_EEEEENS5_IJNSA_ILi128EEENSA_ILi64EEENSA_ILi256EEEEEENS5_IJNS_12float_e2m1_tENS_13float_ue8m0_tEEEENS5_IJNS5_IJlSB_lEEENS4_6LayoutINS5_IJNS5_IJNS5_IJNSA_ILi32EEENSA_ILi4EEEEEEiEEESQ_NS5_IJSB_iEEEEEENS5_IJNS5_IJNS5_IJNSA_ILi16EEESO_EEEiEEENS5_IJNS5_IJNSA_ILi0EEESB_EEENSA_ILi512EEEEEENS5_IJSW_iEEEEEEEEEEESK_S13_NS4_8TiledMMAINS4_8MMA_AtomIJNS4_17SM100_MMA_MXF4_SSISI_SI_fSJ_Li128ELi64ELi32ELNS4_4UMMA5MajorE0ELS18_0ELNS17_7ScaleInE0ELS19_0EEEEEENSM_ISC_NS5_IJSW_SW_SW_EEEEENS5_IJNS4_10UnderscoreES1E_S1E_EEEEENS5_IJNS4_13SM90_TMA_LOADES1H_EEENS5_IJNS4_14ComposedLayoutINS4_7SwizzleILi3ELi4ELi3EEENS4_18smem_ptr_flag_bitsILi4EEENSM_INS5_IJNSA_ILi8EEESG_EEENS5_IJSG_SB_EEEEEEENSM_INS5_IJNS5_IJNS5_IJSP_SB_EEENS5_IJSN_NSA_ILi2EEEEEEEEESB_NS5_IJS1U_S1U_EEEEEENS5_IJNS5_IJNS5_IJSU_SY_EEESX_EEESW_NS5_IJS1U_SY_EEEEEEEEEEEvNS4_8identityES1I_S24_vS25_EENS_8epilogue10collective18CollectiveEpilogueINS27_23Sm100TmaWarpSpecializedILi3ELi2ELi32ELb1ELb0EEEJSH_NS5_IJNSM_ISE_SB_EENSM_ISN_SB_EEEEENS_10bfloat16_tESL_S2F_SL_NS27_6fusion15FusionCallbacksIS2B_NS2G_17LinearCombinationIS2F_fS2F_fLNS_15FloatRoundStyleE2EEESH_S2E_JEEENS4_5SM1004TMEM4LOAD26SM100_TMEM_LOAD_32dp32b32xES1H_NS1J_INS1K_ILi2ELi4ELi3EEENS1M_ILi16EEENSM_INS5_IJS1O_SN_EEENS5_IJSN_SB_EEEEEEENS4_39AutoVectorizingCopyWithAssumedAlignmentILi128EEENS4_14SM90_TMA_STOREES2V_S2X_S2X_EEEvvEEEEvNT_6ParamsE,@function
        .size           _ZN7cutlass13device_kernelINS_4gemm6kernel13GemmUniversalIN4cute5tupleIJiiiiEEENS1_10collective13CollectiveMmaINS1_46MainloopSm100TmaUmmaWarpSpecializedBlockScaledILi7ELi2ELi2ENS5_IJNS4_1CILi1EEESB_SB_EEEEENS5_IJNSA_ILi128EEENSA_ILi64EEENSA_ILi256EEEEEENS5_IJNS_12float_e2m1_tENS_13float_ue8m0_tEEEENS5_IJNS5_IJlSB_lEEENS4_6LayoutINS5_IJNS5_IJNS5_IJNSA_ILi32EEENSA_ILi4EEEEEEiEEESQ_NS5_IJSB_iEEEEEENS5_IJNS5_IJNS5_IJNSA_ILi16EEESO_EEEiEEENS5_IJNS5_IJNSA_ILi0EEESB_EEENSA_ILi512EEEEEENS5_IJSW_iEEEEEEEEEEESK_S13_NS4_8TiledMMAINS4_8MMA_AtomIJNS4_17SM100_MMA_MXF4_SSISI_SI_fSJ_Li128ELi64ELi32ELNS4_4UMMA5MajorE0ELS18_0ELNS17_7ScaleInE0ELS19_0EEEEEENSM_ISC_NS5_IJSW_SW_SW_EEEEENS5_IJNS4_10UnderscoreES1E_S1E_EEEEENS5_IJNS4_13SM90_TMA_LOADES1H_EEENS5_IJNS4_14ComposedLayoutINS4_7SwizzleILi3ELi4ELi3EEENS4_18smem_ptr_flag_bitsILi4EEENSM_INS5_IJNSA_ILi8EEESG_EEENS5_IJSG_SB_EEEEEEENSM_INS5_IJNS5_IJNS5_IJSP_SB_EEENS5_IJSN_NSA_ILi2EEEEEEEEESB_NS5_IJS1U_S1U_EEEEEENS5_IJNS5_IJNS5_IJSU_SY_EEESX_EEESW_NS5_IJS1U_SY_EEEEEEEEEEEvNS4_8identityES1I_S24_vS25_EENS_8epilogue10collective18CollectiveEpilogueINS27_23Sm100TmaWarpSpecializedILi3ELi2ELi32ELb1ELb0EEEJSH_NS5_IJNSM_ISE_SB_EENSM_ISN_SB_EEEEENS_10bfloat16_tESL_S2F_SL_NS27_6fusion15FusionCallbacksIS2B_NS2G_17LinearCombinationIS2F_fS2F_fLNS_15FloatRoundStyleE2EEESH_S2E_JEEENS4_5SM1004TMEM4LOAD26SM100_TMEM_LOAD_32dp32b32xES1H_NS1J_INS1K_ILi2ELi4ELi3EEENS1M_ILi16EEENSM_INS5_IJS1O_SN_EEENS5_IJSN_SB_EEEEEEENS4_39AutoVectorizingCopyWithAssumedAlignmentILi128EEENS4_14SM90_TMA_STOREES2V_S2X_S2X_EEEvvEEEEvNT_6ParamsE,(.L_x_163 - _ZN7cutlass13device_kernelINS_4gemm6kernel13GemmUniversalIN4cute5tupleIJiiiiEEENS1_10collective13CollectiveMmaINS1_46MainloopSm100TmaUmmaWarpSpecializedBlockScaledILi7ELi2ELi2ENS5_IJNS4_1CILi1EEESB_SB_EEEEENS5_IJNSA_ILi128EEENSA_ILi64EEENSA_ILi256EEEEEENS5_IJNS_12float_e2m1_tENS_13float_ue8m0_tEEEENS5_IJNS5_IJlSB_lEEENS4_6LayoutINS5_IJNS5_IJNS5_IJNSA_ILi32EEENSA_ILi4EEEEEEiEEESQ_NS5_IJSB_iEEEEEENS5_IJNS5_IJNS5_IJNSA_ILi16EEESO_EEEiEEENS5_IJNS5_IJNSA_ILi0EEESB_EEENSA_ILi512EEEEEENS5_IJSW_iEEEEEEEEEEESK_S13_NS4_8TiledMMAINS4_8MMA_AtomIJNS4_17SM100_MMA_MXF4_SSISI_SI_fSJ_Li128ELi64ELi32ELNS4_4UMMA5MajorE0ELS18_0ELNS17_7ScaleInE0ELS19_0EEEEEENSM_ISC_NS5_IJSW_SW_SW_EEEEENS5_IJNS4_10UnderscoreES1E_S1E_EEEEENS5_IJNS4_13SM90_TMA_LOADES1H_EEENS5_IJNS4_14ComposedLayoutINS4_7SwizzleILi3ELi4ELi3EEENS4_18smem_ptr_flag_bitsILi4EEENSM_INS5_IJNSA_ILi8EEESG_EEENS5_IJSG_SB_EEEEEEENSM_INS5_IJNS5_IJNS5_IJSP_SB_EEENS5_IJSN_NSA_ILi2EEEEEEEEESB_NS5_IJS1U_S1U_EEEEEENS5_IJNS5_IJNS5_IJSU_SY_EEESX_EEESW_NS5_IJS1U_SY_EEEEEEEEEEEvNS4_8identityES1I_S24_vS25_EENS_8epilogue10collective18CollectiveEpilogueINS27_23Sm100TmaWarpSpecializedILi3ELi2ELi32ELb1ELb0EEEJSH_NS5_IJNSM_ISE_SB_EENSM_ISN_SB_EEEEENS_10bfloat16_tESL_S2F_SL_NS27_6fusion15FusionCallbacksIS2B_NS2G_17LinearCombinationIS2F_fS2F_fLNS_15FloatRoundStyleE2EEESH_S2E_JEEENS4_5SM1004TMEM4LOAD26SM100_TMEM_LOAD_32dp32b32xES1H_NS1J_INS1K_ILi2ELi4ELi3EEENS1M_ILi16EEENSM_INS5_IJS1O_SN_EEENS5_IJSN_SB_EEEEEEENS4_39AutoVectorizingCopyWithAssumedAlignmentILi128EEENS4_14SM90_TMA_STOREES2V_S2X_S2X_EEEvvEEEEvNT_6ParamsE)
        .other          _ZN7cutlass13device_kernelINS_4gemm6kernel13GemmUniversalIN4cute5tupleIJiiiiEEENS1_10collective13CollectiveMmaINS1_46MainloopSm100TmaUmmaWarpSpecializedBlockScaledILi7ELi2ELi2ENS5_IJNS4_1CILi1EEESB_SB_EEEEENS5_IJNSA_ILi128EEENSA_ILi64EEENSA_ILi256EEEEEENS5_IJNS_12float_e2m1_tENS_13float_ue8m0_tEEEENS5_IJNS5_IJlSB_lEEENS4_6LayoutINS5_IJNS5_IJNS5_IJNSA_ILi32EEENSA_ILi4EEEEEEiEEESQ_NS5_IJSB_iEEEEEENS5_IJNS5_IJNS5_IJNSA_ILi16EEESO_EEEiEEENS5_IJNS5_IJNSA_ILi0EEESB_EEENSA_ILi512EEEEEENS5_IJSW_iEEEEEEEEEEESK_S13_NS4_8TiledMMAINS4_8MMA_AtomIJNS4_17SM100_MMA_MXF4_SSISI_SI_fSJ_Li128ELi64ELi32ELNS4_4UMMA5MajorE0ELS18_0ELNS17_7ScaleInE0ELS19_0EEEEEENSM_ISC_NS5_IJSW_SW_SW_EEEEENS5_IJNS4_10UnderscoreES1E_S1E_EEEEENS5_IJNS4_13SM90_TMA_LOADES1H_EEENS5_IJNS4_14ComposedLayoutINS4_7SwizzleILi3ELi4ELi3EEENS4_18smem_ptr_flag_bitsILi4EEENSM_INS5_IJNSA_ILi8EEESG_EEENS5_IJSG_SB_EEEEEEENSM_INS5_IJNS5_IJNS5_IJSP_SB_EEENS5_IJSN_NSA_ILi2EEEEEEEEESB_NS5_IJS1U_S1U_EEEEEENS5_IJNS5_IJNS5_IJSU_SY_EEESX_EEESW_NS5_IJS1U_SY_EEEEEEEEEEEvNS4_8identityES1I_S24_vS25_EENS_8epilogue10collective18CollectiveEpilogueINS27_23Sm100TmaWarpSpecializedILi3ELi2ELi32ELb1ELb0EEEJSH_NS5_IJNSM_ISE_SB_EENSM_ISN_SB_EEEEENS_10bfloat16_tESL_S2F_SL_NS27_6fusion15FusionCallbacksIS2B_NS2G_17LinearCombinationIS2F_fS2F_fLNS_15FloatRoundStyleE2EEESH_S2E_JEEENS4_5SM1004TMEM4LOAD26SM100_TMEM_LOAD_32dp32b32xES1H_NS1J_INS1K_ILi2ELi4ELi3EEENS1M_ILi16EEENSM_INS5_IJS1O_SN_EEENS5_IJSN_SB_EEEEEEENS4_39AutoVectorizingCopyWithAssumedAlignmentILi128EEENS4_14SM90_TMA_STOREES2V_S2X_S2X_EEEvvEEEEvNT_6ParamsE,@"STO_CUDA_ENTRY STV_DEFAULT"
_ZN7cutlass13device_kernelINS_4gemm6kernel13GemmUniversalIN4cute5tupleIJiiiiEEENS1_10collective13CollectiveMmaINS1_46MainloopSm100TmaUmmaWarpSpecializedBlockScaledILi7ELi2ELi2ENS5_IJNS4_1CILi1EEESB_SB_EEEEENS5_IJNSA_ILi128EEENSA_ILi64EEENSA_ILi256EEEEEENS5_IJNS_12float_e2m1_tENS_13float_ue8m0_tEEEENS5_IJNS5_IJlSB_lEEENS4_6LayoutINS5_IJNS5_IJNS5_IJNSA_ILi32EEENSA_ILi4EEEEEEiEEESQ_NS5_IJSB_iEEEEEENS5_IJNS5_IJNS5_IJNSA_ILi16EEESO_EEEiEEENS5_IJNS5_IJNSA_ILi0EEESB_EEENSA_ILi512EEEEEENS5_IJSW_iEEEEEEEEEEESK_S13_NS4_8TiledMMAINS4_8MMA_AtomIJNS4_17SM100_MMA_MXF4_SSISI_SI_fSJ_Li128ELi64ELi32ELNS4_4UMMA5MajorE0ELS18_0ELNS17_7ScaleInE0ELS19_0EEEEEENSM_ISC_NS5_IJSW_SW_SW_EEEEENS5_IJNS4_10UnderscoreES1E_S1E_EEEEENS5_IJNS4_13SM90_TMA_LOADES1H_EEENS5_IJNS4_14ComposedLayoutINS4_7SwizzleILi3ELi4ELi3EEENS4_18smem_ptr_flag_bitsILi4EEENSM_INS5_IJNSA_ILi8EEESG_EEENS5_IJSG_SB_EEEEEEENSM_INS5_IJNS5_IJNS5_IJSP_SB_EEENS5_IJSN_NSA_ILi2EEEEEEEEESB_NS5_IJS1U_S1U_EEEEEENS5_IJNS5_IJNS5_IJSU_SY_EEESX_EEESW_NS5_IJS1U_SY_EEEEEEEEEEEvNS4_8identityES1I_S24_vS25_EENS_8epilogue10collective18CollectiveEpilogueINS27_23Sm100TmaWarpSpecializedILi3ELi2ELi32ELb1ELb0EEEJSH_NS5_IJNSM_ISE_SB_EENSM_ISN_SB_EEEEENS_10bfloat16_tESL_S2F_SL_NS27_6fusion15FusionCallbacksIS2B_NS2G_17LinearCombinationIS2F_fS2F_fLNS_15FloatRoundStyleE2EEESH_S2E_JEEENS4_5SM1004TMEM4LOAD26SM100_TMEM_LOAD_32dp32b32xES1H_NS1J_INS1K_ILi2ELi4ELi3EEENS1M_ILi16EEENSM_INS5_IJS1O_SN_EEENS5_IJSN_SB_EEEEEEENS4_39AutoVectorizingCopyWithAssumedAlignmentILi128EEENS4_14SM90_TMA_STOREES2V_S2X_S2X_EEEvvEEEEvNT_6ParamsE:
[----:B------:R-:W1:Y:S01]  /*0000*/  LDC R1, c[0x0][0x37c] ;  /* 0x0000df00ff017b82 */ /* 0x000e620000000800 */
[----:B------:R-:W2:Y:S01]  /*0010*/  S2R R93, SR_TID.X ;  /* 0x00000000005d7919 */ /* 0x000ea20000002100 */
[----:B------:R-:W3:Y:S01]  /*0020*/  LDCU.64 UR4, c[0x0][0xc90] ;  /* 0x00019200ff0477ac */ /* 0x000ee20008000a00 */
[----:B------:R-:W-:Y:S02]  /*0030*/  PRMT R88, RZ, 0x7610, R88 ;  /* 0x00007610ff587816 */ /* 0x000fe40000000058 */
[----:B------:R-:W-:Y:S01]  /*0040*/  ELECT P5, URZ, PT ;  /* 0x0000000000ff782f */ /* 0x000fe200038a0000 */
[----:B------:R-:W4:Y:S01]  /*0050*/  LDCU.64 UR46, c[0x0][0x358] ;  /* 0x00006b00ff2e77ac */ /* 0x000f220008000a00 */
[----:B---3--:R-:W-:-:S04]  /*0060*/  UISETP.NE.U32.AND UP0, UPT, UR4, URZ, UPT ;  /* 0x000000ff0400728c */ /* 0x008fc8000bf05070 */
[----:B------:R-:W-:Y:S01]  /*0070*/  UISETP.NE.AND.EX UP0, UPT, UR5, URZ, UPT, UP0 ;  /* 0x000000ff0500728c */ /* 0x000fe2000bf05300 */
[----:B--2---:R-:W-:-:S05]  /*0080*/  SHF.R.U32.HI R92, RZ, 0x5, R93 ;  /* 0x00000005ff5c7819 */ /* 0x004fca000001165d */
[----:B------:R-:W2:Y:S02]  /*0090*/  SHFL.IDX PT, R0, R92, RZ, 0x1f ;  /* 0x00001fff5c007589 */ /* 0x000ea400000e0000 */
[----:B--2---:R-:W-:Y:S01]  /*00a0*/  R2UR UR8, R0 ;  /* 0x00000000000872ca */ /* 0x004fe200000e0000 */
[----:B-1--4-:R-:W-:-:S14]  /*00b0*/  BRA.U UP0, `(.L_x_0) ;  /* 0x00000001002c7547 */ /* 0x012fdc000b800000 */
[----:B------:R-:W1:Y:S02]  /*00c0*/  LDCU.64 UR6, c[0x0][0xc88] ;  /* 0x00019100ff0677ac */ /* 0x000e640008000a00 */
[----:B-1----:R-:W-:-:S04]  /*00d0*/  UISETP.NE.U32.AND UP0, UPT, UR6, URZ, UPT ;  /* 0x000000ff0600728c */ /* 0x002fc8000bf05070 */
[----:B------:R-:W-:-:S09]  /*00e0*/  UISETP.NE.AND.EX UP0, UPT, UR7, URZ, UPT, UP0 ;  /* 0x000000ff0700728c */ /* 0x000fd2000bf05300 */
[----:B------:R-:W-:Y:S05]  /*00f0*/  BRA.U !UP0, `(.L_x_1) ;  /* 0x0000000108107547 */ /* 0x000fea000b800000 */
[----:B------:R-:W1:Y:S02]  /*0100*/  LDC.64 R2, c[0x0][0xc88] ;  /* 0x00032200ff027b82 */ /* 0x000e640000000a00 */
[----:B-1----:R1:W5:Y:S01]  /*0110*/  LDG.E R49, desc[UR46][R2.64] ;  /* 0x0000002e02317981 */ /* 0x002362000c1e1900 */
[----:B------:R-:W-:Y:S01]  /*0120*/  HFMA2 R88, -RZ, RZ, 0, 5.9604644775390625e-08 ;  /* 0x00000001ff587431 */ /* 0x000fe200000001ff */
[----:B------:R-:W-:Y:S05]  /*0130*/  BRA `(.L_x_0) ;  /* 0x00000000000c7947 */ /* 0x000fea0003800000 */
.L_x_1:
[----:B------:R-:W1:Y:S01]  /*0140*/  LDCU UR6, c[0x0][0xc80] ;  /* 0x00019000ff0677ac */ /* 0x000e620008000800 */
[----:B------:R-:W-:Y:S01]  /*0150*/  HFMA2 R88, -RZ, RZ, 0, 5.9604644775390625e-08 ;  /* 0x00000001ff587431 */ /* 0x000fe200000001ff */
[----:B-1----:R-:W-:-:S07]  /*0160*/  MOV R49, UR6 ;  /* 0x0000000600317c02 */ /* 0x002fce0008000f00 */
.L_x_0:
[----:B------:R-:W2:Y:S02]  /*0170*/  LDCU.64 UR6, c[0x0][0xcb0] ;  /* 0x00019600ff0677ac */ /* 0x000ea40008000a00 */
[----:B--2---:R-:W-:-:S04]  /*0180*/  UISETP.NE.U32.AND UP0, UPT, UR6, URZ, UPT ;  /* 0x000000ff0600728c */ /* 0x004fc8000bf05070 */
[----:B------:R-:W-:-:S09]  /*0190*/  UISETP.NE.AND.EX UP0, UPT, UR7, URZ, UPT, UP0 ;  /* 0x000000ff0700728c */ /* 0x000fd2000bf05300 */
[----:B------:R-:W-:Y:S05]  /*01a0*/  BRA.U UP0, `(.L_x_2) ;  /* 0x0000000100247547 */ /* 0x000fea000b800000 */
[----:B------:R-:W2:Y:S02]  /*01b0*/  LDCU.64 UR6, c[0x0][0xca8] ;  /* 0x00019500ff0677ac */ /* 0x000ea40008000a00 */
[----:B--2---:R-:W-:-:S04]  /*01c0*/  UISETP.NE.U32.AND UP0, UPT, UR6, URZ, UPT ;  /* 0x000000ff0600728c */ /* 0x004fc8000bf05070 */
[----:B------:R-:W-:-:S09]  /*01d0*/  UISETP.NE.AND.EX UP0, UPT, UR7, URZ, UPT, UP0 ;  /* 0x000000ff0700728c */ /* 0x000fd2000bf05300 */
[----:B------:R-:W-:Y:S05]  /*01e0*/  BRA.U !UP0, `(.L_x_3) ;  /* 0x00000001080c7547 */ /* 0x000fea000b800000 */
[----:B-1----:R-:W1:Y:S02]  /*01f0*/  LDC.64 R2, c[0x0][0xca8] ;  /* 0x00032a00ff027b82 */ /* 0x002e640000000a00 */
[----:B-1----:R2:W5:Y:S01]  /*0200*/  LDG.E R47, desc[UR46][R2.64] ;  /* 0x0000002e022f7981 */ /* 0x002562000c1e1900 */
[----:B------:R-:W-:Y:S05]  /*0210*/  BRA `(.L_x_2) ;  /* 0x0000000000087947 */ /* 0x000fea0003800000 */
.L_x_3:
[----:B------:R-:W2:Y:S02]  /*0220*/  LDCU UR6, c[0x0][0xca0] ;  /* 0x00019400ff0677ac */ /* 0x000ea40008000800 */
[----:B--2---:R-:W-:Y:S02]  /*0230*/  MOV R47, UR6 ;  /* 0x00000006002f7c02 */ /* 0x004fe40008000f00 */
.L_x_2:
[----:B------:R-:W-:Y:S01]  /*0240*/  IMAD.U32 R0, RZ, RZ, UR8 ;  /* 0x00000008ff007e24 */ /* 0x000fe2000f8e00ff */
[----:B------:R-:W-:Y:S04]  /*0250*/  BSSY.RECONVERGENT B0, `(.L_x_4) ;  /* 0x0000012000007945 */ /* 0x000fe80003800200 */
[C---:B------:R-:W-:Y:S02]  /*0260*/  ISETP.NE.OR P1, PT, R0.reuse, 0x1, !P5 ;  /* 0x000000010000780c */ /* 0x040fe40006f25670 */
[----:B------:R-:W-:-:S11]  /*0270*/  ISETP.NE.OR P0, PT, R0, 0x3, !P5 ;  /* 0x000000030000780c */ /* 0x000fd60006f05670 */
[----:B------:R-:W-:Y:S05]  /*0280*/  @P1 BRA `(.L_x_5) ;  /* 0x0000000000381947 */ /* 0x000fea0003800000 */
[----:B------:R-:W3:Y:S02]  /*0290*/  LDCU.64 UR6, c[0x0][0x348] ;  /* 0x00006900ff0677ac */ /* 0x000ee40008000a00 */
[----:B---3--:R-:W-:Y:S02]  /*02a0*/  UIADD3 UR14, UP3, UPT, UR6, 0x80, URZ ;  /* 0x00000080060e7890 */ /* 0x008fe4000ff7e0ff */
[----:B------:R-:W-:Y:S02]  /*02b0*/  UIADD3 UR12, UP2, UPT, UR6, 0x180, URZ ;  /* 0x00000180060c7890 */ /* 0x000fe4000ff5e0ff */
[----:B------:R-:W-:Y:S02]  /*02c0*/  UIADD3 UR10, UP1, UPT, UR6, 0x280, URZ ;  /* 0x00000280060a7890 */ /* 0x000fe4000ff3e0ff */
[----:B------:R-:W-:Y:S02]  /*02d0*/  UIADD3 UR6, UP0, UPT, UR6, 0x380, URZ ;  /* 0x0000038006067890 */ /* 0x000fe4000ff1e0ff */
[----:B------:R-:W-:-:S02]  /*02e0*/  UIADD3.X UR15, UPT, UPT, URZ, UR7, URZ, UP3, !UPT ;  /* 0x00000007ff0f7290 */ /* 0x000fc40009ffe4ff */
[----:B------:R-:W-:Y:S02]  /*02f0*/  UIADD3.X UR13, UPT, UPT, URZ, UR7, URZ, UP2, !UPT ;  /* 0x00000007ff0d7290 */ /* 0x000fe400097fe4ff */
[----:B------:R-:W-:Y:S02]  /*0300*/  UIADD3.X UR11, UPT, UPT, URZ, UR7, URZ, UP1, !UPT ;  /* 0x00000007ff0b7290 */ /* 0x000fe40008ffe4ff */
[----:B------:R-:W-:-:S03]  /*0310*/  UIADD3.X UR7, UPT, UPT, URZ, UR7, URZ, UP0, !UPT ;  /* 0x00000007ff077290 */ /* 0x000fc600087fe4ff */
[----:B------:R3:W-:Y:S02]  /*0320*/  UTMACCTL.PF [UR14] ;  /* 0x000000000e0079b9 */ /* 0x0007e40008040000 */
[----:B------:R3:W-:Y:S02]  /*0330*/  UTMACCTL.PF [UR12] ;  /* 0x000000000c0079b9 */ /* 0x0007e40008040000 */
[----:B------:R3:W-:Y:S02]  /*0340*/  UTMACCTL.PF [UR10] ;  /* 0x000000000a0079b9 */ /* 0x0007e40008040000 */
[----:B------:R3:W-:Y:S02]  /*0350*/  UTMACCTL.PF [UR6] ;  /* 0x00000000060079b9 */ /* 0x0007e40008040000 */
[----:B---3--:R-:W-:Y:S01]  /*0360*/  NOP ;  /* 0x0000000000007918 */ /* 0x008fe20000000000 */
.L_x_5:
[----:B------:R-:W-:Y:S05]  /*0370*/  BSYNC.RECONVERGENT B0 ;  /* 0x0000000000007941 */ /* 0x000fea0003800200 */
.L_x_4:
[----:B------:R-:W-:Y:S04]  /*0380*/  BSSY.RECONVERGENT B0, `(.L_x_6) ;  /* 0x000000a000007945 */ /* 0x000fe80003800200 */
[----:B------:R-:W-:Y:S05]  /*0390*/  @P0 BRA `(.L_x_7) ;  /* 0x0000000000200947 */ /* 0x000fea0003800000 */
[----:B------:R-:W3:Y:S02]  /*03a0*/  LDCU.64 UR6, c[0x0][0x348] ;  /* 0x00006900ff0677ac */ /* 0x000ee40008000a00 */
[----:B---3--:R-:W-:Y:S02]  /*03b0*/  UIADD3 UR10, UP1, UPT, UR6, 0x980, URZ ;  /* 0x00000980060a7890 */ /* 0x008fe4000ff3e0ff */
[----:B------:R-:W-:Y:S02]  /*03c0*/  UIADD3 UR6, UP0, UPT, UR6, 0xa80, URZ ;  /* 0x00000a8006067890 */ /* 0x000fe4000ff1e0ff */
[----:B------:R-:W-:Y:S02]  /*03d0*/  UIADD3.X UR11, UPT, UPT, URZ, UR7, URZ, UP1, !UPT ;  /* 0x00000007ff0b7290 */ /* 0x000fe40008ffe4ff */
[----:B------:R-:W-:-:S07]  /*03e0*/  UIADD3.X UR7, UPT, UPT, URZ, UR7, URZ, UP0, !UPT ;  /* 0x00000007ff077290 */ /* 0x000fce00087fe4ff */
[----:B------:R3:W-:Y:S02]  /*03f0*/  UTMACCTL.PF [UR10] ;  /* 0x000000000a0079b9 */ /* 0x0007e40008040000 */
[----:B------:R3:W-:Y:S02]  /*0400*/  UTMACCTL.PF [UR6] ;  /* 0x00000000060079b9 */ /* 0x0007e40008040000 */
[----:B---3--:R-:W-:Y:S01]  /*0410*/  NOP ;  /* 0x0000000000007918 */ /* 0x008fe20000000000 */
.L_x_7:
[----:B------:R-:W-:Y:S05]  /*0420*/  BSYNC.RECONVERGENT B0 ;  /* 0x0000000000007941 */ /* 0x000fea0003800200 */
.L_x_6:
[----:B------:R-:W3:Y:S01]  /*0430*/  LDCU.64 UR6, c[0x0][0xc88] ;  /* 0x00019100ff0677ac */ /* 0x000ee20008000a00 */
[----:B------:R-:W-:Y:S02]  /*0440*/  UISETP.EQ.U32.AND UP1, UPT, UR4, URZ, UPT ;  /* 0x000000ff0400728c */ /* 0x000fe4000bf22070 */
[----:B------:R-:W-:Y:S02]  /*0450*/  UPLOP3.LUT UP2, UPT, UPT, UPT, UPT, 0x80, 0x8 ;  /* 0x000000000008789c */ /* 0x000fe40003f4f070 */
[----:B---3--:R-:W-:-:S04]  /*0460*/  UISETP.NE.U32.AND UP0, UPT, UR6, URZ, UPT ;  /* 0x000000ff0600728c */ /* 0x008fc8000bf05070 */
[----:B------:R-:W-:-:S04]  /*0470*/  UISETP.NE.AND.EX UP0, UPT, UR7, URZ, UPT, UP0 ;  /* 0x000000ff0700728c */ /* 0x000fc8000bf05300 */
[----:B------:R-:W-:-:S04]  /*0480*/  UISETP.EQ.OR.EX UP3, UPT, UR5, URZ, !UP0, UP1 ;  /* 0x000000ff0500728c */ /* 0x000fc8000c762710 */
[----:B------:R-:W-:-:S05]  /*0490*/  UP2UR UR53, UPR, URZ, 0x8 ;  /* 0x00000008ff357883 */ /* 0x000fca0008000000 */
[----:B------:R-:W-:Y:S07]  /*04a0*/  BRA.U !UP3, `(.L_x_8) ;  /* 0x000000010b207547 */ /* 0x000fee000b800000 */
[----:B------:R-:W-:Y:S01]  /*04b0*/  UISETP.NE.U32.AND UP2, UPT, UR4, URZ, UPT ;  /* 0x000000ff0400728c */ /* 0x000fe2000bf45070 */
[----:B-----5:R-:W-:Y:S01]  /*04c0*/  FSETP.NEU.AND P0, PT, R49, RZ, PT ;  /* 0x000000ff3100720b */ /* 0x020fe20003f0d000 */
[----:B------:R-:W-:Y:S02]  /*04d0*/  USEL UR4, URZ, 0xffffffff, UP0 ;  /* 0xffffffffff047887 */ /* 0x000fe40008000000 */
[----:B------:R-:W-:-:S10]  /*04e0*/  UISETP.NE.AND.EX UP2, UPT, UR5, URZ, UPT, UP2 ;  /* 0x000000ff0500728c */ /* 0x000fd4000bf45320 */
[----:B------:R-:W-:Y:S01]  /*04f0*/  VOTEU.ANY UP1, P0 ;  /* 0x0000000000ff7886 */ /* 0x000fe20000020100 */
[----:B------:R-:W-:-:S04]  /*0500*/  @!UP2 USEL UR4, URZ, 0xffffffff, UP1 ;  /* 0xffffffffff04a887 */ /* 0x000fc80008800000 */
[----:B------:R-:W-:-:S04]  /*0510*/  ULOP3.LUT UR4, UR4, 0x1, URZ, 0xc0, !UPT ;  /* 0x0000000104047892 */ /* 0x000fc8000f8ec0ff */
[----:B------:R-:W-:-:S11]  /*0520*/  UISETP.NE.U32.AND UP2, UPT, UR4, 0x1, UPT ;  /* 0x000000010400788c */ /* 0x000fd6000bf45070 */
.L_x_8:
[----:B-12---:R-:W1:Y:S01]  /*0530*/  SHFL.IDX PT, R2, R92, RZ, 0x1f ;  /* 0x00001fff5c027589 */ /* 0x006e6200000e0000 */
[----:B------:R-:W-:-:S04]  /*0540*/  UISETP.NE.AND UP1, UPT, UR8, 0x2, UPT ;  /* 0x000000020800788c */ /* 0x000fc8000bf25270 */
[----:B------:R-:W-:Y:S01]  /*0550*/  USEL UR6, URZ, 0x1, UP1 ;  /* 0x00000001ff067887 */ /* 0x000fe20008800000 */
[----:B-1----:R-:W-:-:S13]  /*0560*/  ISETP.NE.AND P0, PT, R2, RZ, PT ;  /* 0x000000ff0200720c */ /* 0x002fda0003f05270 */
[----:B------:R-:W-:Y:S05]  /*0570*/  @P0 BRA `(.L_x_9) ;  /* 0x0000000000600947 */ /* 0x000fea0003800000 */
[----:B------:R-:W1:Y:S01]  /*0580*/  S2UR UR5, SR_CgaCtaId ;  /* 0x00000000000579c3 */ /* 0x000e620000008800 */
[----:B------:R-:W-:Y:S01]  /*0590*/  UMOV UR7, 0x400 ;  /* 0x0000040000077882 */ /* 0x000fe20000000000 */
[----:B------:R-:W-:Y:S01]  /*05a0*/  UMOV UR4, 0x1 ;  /* 0x0000000100047882 */ /* 0x000fe20000000000 */
[----:B------:R-:W-:Y:S01]  /*05b0*/  ELECT P0, URZ, PT ;  /* 0x0000000000ff782f */ /* 0x000fe20003800000 */
[----:B------:R-:W-:-:S04]  /*05c0*/  UIADD3 UR10, UPT, UPT, -UR4, 0x100000, URZ ;  /* 0x00100000040a7890 */ /* 0x000fc8000fffe1ff */
[----:B------:R-:W-:Y:S02]  /*05d0*/  USHF.L.U32 UR11, UR10, 0xb, URZ ;  /* 0x0000000b0a0b7899 */ /* 0x000fe400080006ff */
[----:B------:R-:W-:Y:S02]  /*05e0*/  USHF.L.U32 UR10, UR10, 0x1, URZ ;  /* 0x000000010a0a7899 */ /* 0x000fe400080006ff */
[----:B-1----:R-:W-:Y:S01]  /*05f0*/  ULEA UR5, UR5, UR7, 0x18 ;  /* 0x0000000705057291 */ /* 0x002fe2000f8ec0ff */
[----:B------:R-:W1:Y:S11]  /*0600*/  FENCE.VIEW.ASYNC.S ;  /* 0x00000000000073c6 */ /* 0x000e760000000000 */
[----:B-1----:R1:W2:Y:S01]  /*0610*/  SYNCS.EXCH.64 URZ, [UR5], UR10 ;  /* 0x0000000a05ff75b2 */ /* 0x0022a20008000100 */
[----:B------:R1:W3:Y:S01]  /*0620*/  SYNCS.EXCH.64 URZ, [UR5+0x38], UR10 ;  /* 0x0000380a05ff75b2 */ /* 0x0002e20008000100 */
[----:B------:R1:W4:Y:S01]  /*0630*/  SYNCS.EXCH.64 URZ, [UR5+0x8], UR10 ;  /* 0x0000080a05ff75b2 */ /* 0x0003220008000100 */
[----:B------:R1:W1:Y:S01]  /*0640*/  SYNCS.EXCH.64 URZ, [UR5+0x40], UR10 ;  /* 0x0000400a05ff75b2 */ /* 0x0002620008000100 */
        /* <DEDUP_REMOVED lines=10> */
[----:B------:R-:W-:Y:S01]  /*06f0*/  NOP ;  /* 0x0000000000007918 */ /* 0x000fe20000000000 */
.L_x_9:
[----:B------:R-:W2:Y:S01]  /*0700*/  SHFL.IDX PT, R2, R92, RZ, 0x1f ;  /* 0x00001fff5c027589 */ /* 0x000ea200000e0000 */
[----:B------:R-:W-:Y:S01]  /*0710*/  NOP ;  /* 0x0000000000007918 */ /* 0x000fe20000000000 */
[----:B--2---:R-:W-:-:S13]  /*0720*/  ISETP.NE.AND P0, PT, R2, 0x1, PT ;  /* 0x000000010200780c */ /* 0x004fda0003f05270 */
[----:B------:R-:W-:Y:S05]  /*0730*/  @P0 BRA `(.L_x_10) ;  /* 0x0000000000500947 */ /* 0x000fea0003800000 */
[----:B------:R-:W2:Y:S01]  /*0740*/  S2UR UR7, SR_CgaCtaId ;  /* 0x00000000000779c3 */ /* 0x000ea20000008800 */
[----:B------:R-:W-:Y:S01]  /*0750*/  UMOV UR9, 0x400 ;  /* 0x0000040000097882 */ /* 0x000fe20000000000 */
[----:B-1----:R-:W-:Y:S01]  /*0760*/  UMOV UR5, 0x20 ;  /* 0x0000002000057882 */ /* 0x002fe20000000000 */
[----:B------:R-:W-:Y:S01]  /*0770*/  UMOV UR4, 0x80 ;  /* 0x0000008000047882 */ /* 0x000fe20000000000 */
[----:B------:R-:W-:-:S04]  /*0780*/  UIADD3 UR10, UPT, UPT, -UR5, 0x100000, URZ ;  /* 0x00100000050a7890 */ /* 0x000fc8000fffe1ff */
[----:B------:R-:W-:Y:S02]  /*0790*/  USHF.L.U32 UR11, UR10, 0xb, URZ ;  /* 0x0000000b0a0b7899 */ /* 0x000fe400080006ff */
[----:B------:R-:W-:Y:S02]  /*07a0*/  USHF.L.U32 UR10, UR10, 0x1, URZ ;  /* 0x000000010a0a7899 */ /* 0x000fe400080006ff */
[----:B------:R-:W-:-:S04]  /*07b0*/  UIADD3 UR4, UPT, UPT, -UR4, 0x100000, URZ ;  /* 0x0010000004047890 */ /* 0x000fc8000fffe1ff */
[----:B------:R-:W-:Y:S02]  /*07c0*/  USHF.L.U32 UR5, UR4, 0xb, URZ ;  /* 0x0000000b04057899 */ /* 0x000fe400080006ff */
[----:B------:R-:W-:Y:S01]  /*07d0*/  USHF.L.U32 UR4, UR4, 0x1, URZ ;  /* 0x0000000104047899 */ /* 0x000fe200080006ff */
[----:B------:R-:W-:Y:S01]  /*07e0*/  ELECT P0, URZ, PT ;  /* 0x0000000000ff782f */ /* 0x000fe20003800000 */
[----:B--2---:R-:W-:Y:S01]  /*07f0*/  ULEA UR7, UR7, UR9, 0x18 ;  /* 0x0000000907077291 */ /* 0x004fe2000f8ec0ff */
[----:B------:R-:W1:Y:S11]  /*0800*/  FENCE.VIEW.ASYNC.S ;  /* 0x00000000000073c6 */ /* 0x000e760000000000 */
[----:B-1----:R2:W1:Y:S01]  /*0810*/  SYNCS.EXCH.64 URZ, [UR7+0x70], UR10 ;  /* 0x0000700a07ff75b2 */ /* 0x0024620008000100 */
[----:B------:R2:W1:Y:S01]  /*0820*/  SYNCS.EXCH.64 URZ, [UR7+0x88], UR4 ;  /* 0x0000880407ff75b2 */ /* 0x0004620008000100 */
[----:B------:R2:W1:Y:S01]  /*0830*/  SYNCS.EXCH.64 URZ, [UR7+0x78], UR10 ;  /* 0x0000780a07ff75b2 */ /* 0x0004620008000100 */
[----:B------:R2:W1:Y:S01]  /*0840*/  SYNCS.EXCH.64 URZ, [UR7+0x90], UR4 ;  /* 0x0000900407ff75b2 */ /* 0x0004620008000100 */
[----:B------:R2:W1:Y:S01]  /*0850*/  SYNCS.EXCH.64 URZ, [UR7+0x80], UR10 ;  /* 0x0000800a07ff75b2 */ /* 0x0004620008000100 */
[----:B------:R2:W1:Y:S02]  /*0860*/  SYNCS.EXCH.64 URZ, [UR7+0x98], UR4 ;  /* 0x0000980407ff75b2 */ /* 0x0004640008000100 */
[----:B--2---:R-:W-:Y:S01]  /*0870*/  NOP ;  /* 0x0000000000007918 */ /* 0x004fe20000000000 */
.L_x_10:
[----:B------:R-:W2:Y:S01]  /*0880*/  SHFL.IDX PT, R2, R92, RZ, 0x1f ;  /* 0x00001fff5c027589 */ /* 0x000ea200000e0000 */
[----:B------:R-:W-:Y:S01]  /*0890*/  NOP ;  /* 0x0000000000007918 */ /* 0x000fe20000000000 */
[----:B--2---:R-:W-:-:S13]  /*08a0*/  ISETP.NE.AND P0, PT, R2, 0x3, PT ;  /* 0x000000030200780c */ /* 0x004fda0003f05270 */
[----:B------:R-:W-:Y:S05]  /*08b0*/  @P0 BRA `(.L_x_11) ;  /* 0x0000000000300947 */ /* 0x000fea0003800000 */
[----:B-1----:R-:W1:Y:S01]  /*08c0*/  S2UR UR5, SR_CgaCtaId ;  /* 0x00000000000579c3 */ /* 0x002e620000008800 */
        /* <DEDUP_REMOVED lines=8> */
[----:B-1----:R2:W1:Y:S01]  /*0950*/  SYNCS.EXCH.64 URZ, [UR5+0xa0], UR10 ;  /* 0x0000a00a05ff75b2 */ /* 0x0024620008000100 */
[----:B------:R2:W1:Y:S02]  /*0960*/  SYNCS.EXCH.64 URZ, [UR5+0xa8], UR10 ;  /* 0x0000a80a05ff75b2 */ /* 0x0004640008000100 */
[----:B--2---:R-:W-:Y:S01]  /*0970*/  NOP ;  /* 0x0000000000007918 */ /* 0x004fe20000000000 */
.L_x_11:
[----:B------:R-:W2:Y:S01]  /*0980*/  SHFL.IDX PT, R2, R92, RZ, 0x1f ;  /* 0x00001fff5c027589 */ /* 0x000ea200000e0000 */
[----:B------:R-:W-:Y:S01]  /*0990*/  NOP ;  /* 0x0000000000007918 */ /* 0x000fe20000000000 */
[----:B--2---:R-:W-:-:S13]  /*09a0*/  ISETP.NE.AND P0, PT, R2, 0x4, PT ;  /* 0x000000040200780c */ /* 0x004fda0003f05270 */
[----:B------:R-:W-:Y:S05]  /*09b0*/  @P0 BRA `(.L_x_12) ;  /* 0x00000000004c0947 */ /* 0x000fea0003800000 */
[----:B-1----:R-:W1:Y:S01]  /*09c0*/  S2UR UR5, SR_CgaCtaId ;  /* 0x00000000000579c3 */ /* 0x002e620000008800 */
[----:B------:R-:W-:Y:S01]  /*09d0*/  UMOV UR9, 0x100 ;  /* 0x0000010000097882 */ /* 0x000fe20000000000 */
[----:B------:R-:W-:Y:S01]  /*09e0*/  UMOV UR7, 0x400 ;  /* 0x0000040000077882 */ /* 0x000fe20000000000 */
[----:B------:R-:W-:Y:S01]  /*09f0*/  USEL UR9, UR9, 0xe0, UP2 ;  /* 0x000000e009097887 */ /* 0x000fe20009000000 */
[----:B------:R-:W-:Y:S01]  /*0a00*/  UMOV UR4, 0x1 ;  /* 0x0000000100047882 */ /* 0x000fe20000000000 */
[----:B------:R-:W-:Y:S01]  /*0a10*/  ELECT P0, URZ, PT ;  /* 0x0000000000ff782f */ /* 0x000fe20003800000 */
[----:B------:R-:W-:-:S04]  /*0a20*/  UIADD3 UR10, UPT, UPT, -UR4, 0x100000, URZ ;  /* 0x00100000040a7890 */ /* 0x000fc8000fffe1ff */
[----:B------:R-:W-:Y:S02]  /*0a30*/  USHF.L.U32 UR11, UR10, 0xb, URZ ;  /* 0x0000000b0a0b7899 */ /* 0x000fe400080006ff */
[----:B------:R-:W-:Y:S02]  /*0a40*/  USHF.L.U32 UR10, UR10, 0x1, URZ ;  /* 0x000000010a0a7899 */ /* 0x000fe400080006ff */
[----:B------:R-:W-:-:S04]  /*0a50*/  UIADD3 UR12, UPT, UPT, -UR9, 0x100000, URZ ;  /* 0x00100000090c7890 */ /* 0x000fc8000fffe1ff */
[----:B------:R-:W-:Y:S02]  /*0a60*/  USHF.L.U32 UR13, UR12, 0xb, URZ ;  /* 0x0000000b0c0d7899 */ /* 0x000fe400080006ff */
[----:B------:R-:W-:Y:S02]  /*0a70*/  USHF.L.U32 UR12, UR12, 0x1, URZ ;  /* 0x000000010c0c7899 */ /* 0x000fe400080006ff */
[----:B-1----:R-:W-:Y:S01]  /*0a80*/  ULEA UR5, UR5, UR7, 0x18 ;  /* 0x0000000705057291 */ /* 0x002fe2000f8ec0ff */
[----:B------:R-:W1:Y:S11]  /*0a90*/  FENCE.VIEW.ASYNC.S ;  /* 0x00000000000073c6 */ /* 0x000e760000000000 */
[----:B-1----:R2:W1:Y:S01]  /*0aa0*/  SYNCS.EXCH.64 URZ, [UR5+0xb0], UR10 ;  /* 0x0000b00a05ff75b2 */ /* 0x0024620008000100 */
[----:B------:R2:W1:Y:S01]  /*0ab0*/  SYNCS.EXCH.64 URZ, [UR5+0xc0], UR12 ;  /* 0x0000c00c05ff75b2 */ /* 0x0004620008000100 */
[----:B------:R2:W1:Y:S01]  /*0ac0*/  SYNCS.EXCH.64 URZ, [UR5+0xb8], UR10 ;  /* 0x0000b80a05ff75b2 */ /* 0x0004620008000100 */
[----:B------:R2:W1:Y:S02]  /*0ad0*/  SYNCS.EXCH.64 URZ, [UR5+0xc8], UR12 ;  /* 0x0000c80c05ff75b2 */ /* 0x0004640008000100 */
[----:B--2---:R-:W-:Y:S01]  /*0ae0*/  NOP ;  /* 0x0000000000007918 */ /* 0x004fe20000000000 */
.L_x_12:
        /* <DEDUP_REMOVED lines=20> */
[----:B------:R2:W1:Y:S02]  /*0c30*/  SYNCS.EXCH.64 URZ, [UR7+0xe8], UR4 ;  /* 0x0000e80407ff75b2 */ /* 0x0004640008000100 */
[----:B--2---:R-:W-:Y:S01]  /*0c40*/  NOP ;  /* 0x0000000000007918 */ /* 0x004fe20000000000 */
.L_x_13:
[----:B------:R-:W2:Y:S01]  /*0c50*/  SHFL.IDX PT, R2, R92, RZ, 0x1f ;  /* 0x00001fff5c027589 */ /* 0x000ea200000e0000 */
[----:B------:R-:W1:Y:S01]  /*0c60*/  S2UR UR20, SR_CTAID.X ;  /* 0x00000000001479c3 */ /* 0x000e620000002500 */
[----:B------:R-:W-:Y:S01]  /*0c70*/  NOP ;  /* 0x0000000000007918 */ /* 0x000fe20000000000 */
[----:B--2---:R-:W-:-:S13]  /*0c80*/  ISETP.NE.AND P0, PT, R2, 0x3, PT ;  /* 0x000000030200780c */ /* 0x004fda0003f05270 */
[----:B-1----:R-:W-:Y:S05]  /*0c90*/  @P0 BRA `(.L_x_14) ;  /* 0x0000000000380947 */ /* 0x002fea0003800000 */
        /* <DEDUP_REMOVED lines=9> */
[----:B-1----:R1:W2:Y:S01]  /*0d30*/  SYNCS.EXCH.64 URZ, [UR5+0xf0], UR10 ;  /* 0x0000f00a05ff75b2 */ /* 0x0022a20008000100 */
[----:B------:R1:W1:Y:S01]  /*0d40*/  SYNCS.EXCH.64 URZ, [UR5+0x100], UR10 ;  /* 0x0001000a05ff75b2 */ /* 0x0002620008000100 */
[----:B------:R1:W1:Y:S01]  /*0d50*/  SYNCS.EXCH.64 URZ, [UR5+0xf8], UR10 ;  /* 0x0000f80a05ff75b2 */ /* 0x0002620008000100 */
[----:B------:R1:W1:Y:S01]  /*0d60*/  SYNCS.EXCH.64 URZ, [UR5+0x108], UR10 ;  /* 0x0001080a05ff75b2 */ /* 0x0002620008000100 */
[----:B------:R-:W-:Y:S01]  /*0d70*/  NOP ;  /* 0x0000000000007918 */ /* 0x000fe20000000000 */
.L_x_14:
[----:B------:R-:W3:Y:S01]  /*0d80*/  S2UR UR4, SR_CTAID.Y ;  /* 0x00000000000479c3 */ /* 0x000ee20000002600 */
[----:B------:R-:W-:-:S05]  /*0d90*/  CS2R.32 R87, SR_CgaSize ;  /* 0x0000000000577805 */ /* 0x000fca0000008a00 */
[----:B------:R-:W-:-:S05]  /*0da0*/  IMAD R87, R87, -0xa0, RZ ;  /* 0xffffff6057577824 */ /* 0x000fca00078e02ff */
[----:B-1----:R-:W-:-:S14]  /*0db0*/  R2UR UR5, R87 ;  /* 0x00000000570572ca */ /* 0x002fdc00000e0000 */
[----:B------:R-:W1:Y:S01]  /*0dc0*/  LDCU UR5, c[0x0][UR5+0x2b4] ;  /* 0x00005680050577ac */ /* 0x000e620008000800 */
[----:B------:R-:W-:Y:S01]  /*0dd0*/  I2FP.F32.U32 R87, UR20 ;  /* 0x0000001400577c45 */ /* 0x000fe20008201000 */
[----:B------:R-:W-:Y:S01]  /*0de0*/  NOP ;  /* 0x0000000000007918 */ /* 0x000fe20000000000 */
[----:B------:R-:W-:-:S05]  /*0df0*/  CS2R.32 R86, SR_CgaSize ;  /* 0x0000000000567805 */ /* 0x000fca0000008a00 */
[----:B------:R-:W-:-:S05]  /*0e00*/  IMAD R86, R86, -0xa0, RZ ;  /* 0xffffff6056567824 */ /* 0x000fca00078e02ff */
[----:B------:R-:W-:-:S14]  /*0e10*/  R2UR UR7, R86 ;  /* 0x00000000560772ca */ /* 0x000fdc00000e0000 */
[----:B------:R-:W4:Y:S01]  /*0e20*/  LDCU UR7, c[0x0][UR7+0x2b0] ;  /* 0x00005600070777ac */ /* 0x000f220008000800 */
[----:B------:R-:W2:Y:S01]  /*0e30*/  LDC R10, c[0x0][0xf24] ;  /* 0x0003c900ff0a7b82 */ /* 0x000ea20000000800 */
[----:B------:R-:W-:-:S05]  /*0e40*/  CS2R.32 R2, SR_CgaSize ;  /* 0x0000000000027805 */ /* 0x000fca0000008a00 */
[----:B------:R-:W-:-:S06]  /*0e50*/  IMAD R2, R2, -0xa0, RZ ;  /* 0xffffff6002027824 */ /* 0x000fcc00078e02ff */
[----:B------:R-:W2:Y:S01]  /*0e60*/  LDC R2, c[0x0][R2+0x2a4] ;  /* 0x0000a90002027b82 */ /* 0x000ea20000000800 */
[----:B----4-:R-:W-:Y:S01]  /*0e70*/  FMUL R87, R87, UR7 ;  /* 0x0000000757577c20 */ /* 0x010fe20008400000 */
[----:B---3--:R-:W-:Y:S02]  /*0e80*/  I2FP.F32.U32 R86, UR4 ;  /* 0x0000000400567c45 */ /* 0x008fe40008201000 */
[----:B------:R-:W-:-:S05]  /*0e90*/  CS2R.32 R3, SR_CgaSize ;  /* 0x0000000000037805 */ /* 0x000fca0000008a00 */
[----:B------:R-:W-:-:S06]  /*0ea0*/  IMAD R3, R3, -0xa0, RZ ;  /* 0xffffff6003037824 */ /* 0x000fcc00078e02ff */
[----:B------:R-:W3:Y:S01]  /*0eb0*/  LDC R3, c[0x0][R3+0x2a0] ;  /* 0x0000a80003037b82 */ /* 0x000ee20000000800 */
[----:B------:R-:W-:Y:S01]  /*0ec0*/  MOV R14, UR4 ;  /* 0x00000004000e7c02 */ /* 0x000fe20008000f00 */
[----:B-1----:R-:W-:Y:S01]  /*0ed0*/  FMUL R86, R86, UR5 ;  /* 0x0000000556567c20 */ /* 0x002fe20008400000 */
[----:B------:R-:W1:Y:S05]  /*0ee0*/  F2I.U32.TRUNC.NTZ R87, R87 ;  /* 0x0000005700577305 */ /* 0x000e6a000020f000 */
[----:B--2---:R-:W-:Y:S01]  /*0ef0*/  BAR.SYNC.DEFER_BLOCKING 0x0 ;  /* 0x0000000000007b1d */ /* 0x004fe20000010000 */
[----:B------:R-:W-:-:S07]  /*0f00*/  ISETP.GE.AND P0, PT, R10, 0x1, PT ;  /* 0x000000010a00780c */ /* 0x000fce0003f06270 */
[----:B------:R-:W2:Y:S01]  /*0f10*/  S2UR UR36, SR_CTAID.Z ;  /* 0x00000000002479c3 */ /* 0x000ea20000002700 */
[----:B------:R-:W4:Y:S01]  /*0f20*/  F2I.U32.TRUNC.NTZ R86, R86 ;  /* 0x0000005600567305 */ /* 0x000f22000020f000 */
[----:B-1----:R-:W-:-:S05]  /*0f30*/  IADD3 R87, PT, PT, -R87, RZ, RZ ;  /* 0x000000ff57577210 */ /* 0x002fca0007ffe1ff */
[----:B---3--:R-:W-:Y:S01]  /*0f40*/  IMAD R87, R3, R87, UR20 ;  /* 0x0000001403577e24 */ /* 0x008fe2000f8e0257 */
[----:B----4-:R-:W-:-:S05]  /*0f50*/  IADD3 R86, PT, PT, -R86, RZ, RZ ;  /* 0x000000ff56567210 */ /* 0x010fca0007ffe1ff */
[----:B------:R-:W-:Y:S01]  /*0f60*/  IMAD R86, R2, R86, UR4 ;  /* 0x0000000402567e24 */ /* 0x000fe2000f8e0256 */
[----:B--2---:R-:W-:Y:S06]  /*0f70*/  @!P0 BRA `(.L_x_15) ;  /* 0x0000000000c08947 */ /* 0x004fec0003800000 */
[----:B------:R-:W1:Y:S01]  /*0f80*/  LDC.64 R4, c[0x0][0xf18] ;  /* 0x0003c600ff047b82 */ /* 0x000e620000000a00 */
[----:B------:R-:W-:-:S07]  /*0f90*/  ISETP.NE.AND P0, PT, R10, 0x1, PT ;  /* 0x000000010a00780c */ /* 0x000fce0003f05270 */
[----:B------:R-:W2:Y:S08]  /*0fa0*/  LDC R9, c[0x0][0xf0c] ;  /* 0x0003c300ff097b82 */ /* 0x000eb00000000800 */
[----:B------:R-:W3:Y:S08]  /*0fb0*/  LDC R12, c[0x0][0x370] ;  /* 0x0000dc00ff0c7b82 */ /* 0x000ef00000000800 */
[----:B------:R-:W4:Y:S01]  /*0fc0*/  LDC R11, c[0x0][0x374] ;  /* 0x0000dd00ff0b7b82 */ /* 0x000f220000000800 */
[----:B-1----:R-:W-:-:S07]  /*0fd0*/  ISETP.NE.AND P1, PT, R4, 0x1, PT ;  /* 0x000000010400780c */ /* 0x002fce0003f25270 */
[----:B------:R-:W3:Y:S01]  /*0fe0*/  LDC.64 R6, c[0x0][0xf10] ;  /* 0x0003c400ff067b82 */ /* 0x000ee20000000a00 */
[----:B--2---:R-:W-:-:S07]  /*0ff0*/  ISETP.NE.AND P2, PT, R9, 0x1, PT ;  /* 0x000000010900780c */ /* 0x004fce0003f45270 */
[----:B------:R-:W1:Y:S08]  /*1000*/  LDC R8, c[0x0][0xf20] ;  /* 0x0003c800ff087b82 */ /* 0x000e700000000800 */
[----:B------:R-:W2:Y:S01]  /*1010*/  LDC.64 R2, c[0x0][0xf28] ;  /* 0x0003ca00ff027b82 */ /* 0x000ea20000000a00 */
[----:B----4-:R-:W-:-:S04]  /*1020*/  IMAD.HI.U32 R13, R11, R5, RZ ;  /* 0x000000050b0d7227 */ /* 0x010fc800078e00ff */
[----:B---3--:R-:W-:-:S04]  /*1030*/  IMAD.HI.U32 R15, R12, R6, RZ ;  /* 0x000000060c0f7227 */ /* 0x008fc800078e00ff */
[----:B------:R-:W-:Y:S01]  /*1040*/  IMAD.HI.U32 R6, R6, UR20, RZ ;  /* 0x0000001406067c27 */ /* 0x000fe2000f8e00ff */
[----:B------:R-:W-:Y:S02]  /*1050*/  @P2 SHF.R.U32.HI R12, RZ, R7, R15 ;  /* 0x00000007ff0c2219 */ /* 0x000fe4000001160f */
[----:B-1----:R-:W-:Y:S01]  /*1060*/  @P1 SHF.R.U32.HI R11, RZ, R8, R13 ;  /* 0x00000008ff0b1219 */ /* 0x002fe2000001160d */
[----:B------:R-:W-:Y:S01]  /*1070*/  IMAD.HI.U32 R15, R14, R5, RZ ;  /* 0x000000050e0f7227 */ /* 0x000fe200078e00ff */
[----:B------:R-:W-:-:S04]  /*1080*/  SHF.R.U32.HI R6, RZ, R7, R6 ;  /* 0x00000007ff067219 */ /* 0x000fc80000011606 */
[----:B------:R-:W-:Y:S01]  /*1090*/  SHF.R.U32.HI R15, RZ, R8, R15 ;  /* 0x00000008ff0f7219 */ /* 0x000fe2000001160f */
[----:B--2---:R-:W-:-:S03]  /*10a0*/  IMAD.HI.U32 R13, R11, R2, RZ ;  /* 0x000000020b0d7227 */ /* 0x004fc600078e00ff */
[----:B------:R-:W-:Y:S01]  /*10b0*/  SEL R15, R14, R15, !P1 ;  /* 0x0000000f0e0f7207 */ /* 0x000fe20004800000 */
[----:B------:R-:W-:Y:S01]  /*10c0*/  IMAD.HI.U32 R5, R12, R2, RZ ;  /* 0x000000020c057227 */ /* 0x000fe200078e00ff */
[----:B------:R-:W-:-:S04]  /*10d0*/  @P0 SHF.R.U32.HI R11, RZ, R3, R13 ;  /* 0x00000003ff0b0219 */ /* 0x000fc8000001160d */
[----:B------:R-:W-:Y:S01]  /*10e0*/  @P0 SHF.R.U32.HI R12, RZ, R3, R5 ;  /* 0x00000003ff0c0219 */ /* 0x000fe20000011605 */
[----:B------:R-:W-:Y:S02]  /*10f0*/  IMAD.U32 R5, RZ, RZ, UR20 ;  /* 0x00000014ff057e24 */ /* 0x000fe4000f8e00ff */
[----:B------:R-:W-:-:S03]  /*1100*/  IMAD R11, R11, R10, RZ ;  /* 0x0000000a0b0b7224 */ /* 0x000fc600078e02ff */
[----:B------:R-:W-:Y:S01]  /*1110*/  SEL R5, R5, R6, !P2 ;  /* 0x0000000605057207 */ /* 0x000fe20005000000 */
[----:B------:R-:W-:Y:S01]  /*1120*/  IMAD R6, R12, R10, RZ ;  /* 0x0000000a0c067224 */ /* 0x000fe200078e02ff */
[----:B------:R-:W-:-:S04]  /*1130*/  ISETP.GE.AND P1, PT, R15, R11, PT ;  /* 0x0000000b0f00720c */ /* 0x000fc80003f26270 */
[----:B------:R-:W-:Y:S01]  /*1140*/  ISETP.GE.OR P1, PT, R5, R6, P1 ;  /* 0x000000060500720c */ /* 0x000fe20000f26670 */
[----:B------:R-:W-:-:S05]  /*1150*/  IMAD.HI.U32 R6, R15, R2, RZ ;  /* 0x000000020f067227 */ /* 0x000fca00078e00ff */
[----:B------:R-:W-:-:S04]  /*1160*/  SHF.R.U32.HI R6, RZ, R3, R6 ;  /* 0x00000003ff067219 */ /* 0x000fc80000011606 */
[----:B------:R-:W-:-:S03]  /*1170*/  SEL R6, R15, R6, !P0 ;  /* 0x000000060f067207 */ /* 0x000fc60004000000 */
[----:B------:R-:W-:-:S04]  /*1180*/  @!P1 IMAD.HI.U32 R7, R5, R2, RZ ;  /* 0x0000000205079227 */ /* 0x000fc800078e00ff */
[----:B------:R-:W-:Y:S01]  /*1190*/  IMAD.MOV R2, RZ, RZ, -R6 ;  /* 0x000000ffff027224 */ /* 0x000fe200078e0a06 */
[----:B------:R-:W-:-:S03]  /*11a0*/  @!P1 SHF.R.U32.HI R3, RZ, R3, R7 ;  /* 0x00000003ff039219 */ /* 0x000fc60000011607 */
[----:B------:R-:W-:Y:S01]  /*11b0*/  IMAD R2, R10, R2, R15 ;  /* 0x000000020a027224 */ /* 0x000fe200078e020f */
[----:B------:R-:W-:-:S04]  /*11c0*/  @!P1 SEL R3, R5, R3, !P0 ;  /* 0x0000000305039207 */ /* 0x000fc80004000000 */
[----:B------:R-:W-:Y:S01]  /*11d0*/  @!P1 IADD3 R6, PT, PT, R6, -R3, RZ ;  /* 0x8000000306069210 */ /* 0x000fe20007ffe0ff */
[----:B------:R-:W-:Y:S01]  /*11e0*/  @!P1 IMAD R12, R2, R12, R3 ;  /* 0x0000000c020c9224 */ /* 0x000fe200078e0203 */
[----:B------:R-:W-:Y:S01]  /*11f0*/  IADD3 R2, PT, PT, -R15, RZ, RZ ;  /* 0x000000ff0f027210 */ /* 0x000fe20007ffe1ff */
[--C-:B------:R-:W-:Y:S02]  /*1200*/  IMAD.MOV R3, RZ, RZ, -R5.reuse ;  /* 0x000000ffff037224 */ /* 0x100fe400078e0a05 */
[----:B------:R-:W-:Y:S01]  /*1210*/  @!P1 IMAD R15, R6, R10, R5 ;  /* 0x0000000a060f9224 */ /* 0x000fe200078e0205 */
[----:B------:R-:W-:Y:S01]  /*1220*/  @!P1 MOV R5, R12 ;  /* 0x0000000c00059202 */ /* 0x000fe20000000f00 */
[----:B------:R-:W-:Y:S02]  /*1230*/  IMAD R3, R9, R3, UR20 ;  /* 0x0000001409037e24 */ /* 0x000fe4000f8e0203 */
[----:B------:R-:W-:Y:S02]  /*1240*/  IMAD R2, R4, R2, R14 ;  /* 0x0000000204027224 */ /* 0x000fe400078e020e */
[----:B------:R-:W-:-:S02]  /*1250*/  IMAD R3, R5, R9, R3 ;  /* 0x0000000905037224 */ /* 0x000fc400078e0203 */
[----:B------:R-:W-:-:S03]  /*1260*/  IMAD R14, R15, R4, R2 ;  /* 0x000000040f0e7224 */ /* 0x000fc600078e0202 */
[----:B------:R-:W-:Y:S02]  /*1270*/  R2UR UR20, R3 ;  /* 0x00000000031472ca */ /* 0x000fe400000e0000 */
.L_x_15:
[----:B------:R-:W1:Y:S01]  /*1280*/  LDCU UR4, c[0x0][0xf30] ;  /* 0x0001e600ff0477ac */ /* 0x000e620008000800 */
[----:B------:R-:W2:Y:S08]  /*1290*/  S2UR UR37, SR_CgaCtaId ;  /* 0x00000000002579c3 */ /* 0x000eb00000008800 */
[----:B------:R-:W3:Y:S01]  /*12a0*/  LDC R40, c[0x0][0xf24] ;  /* 0x0003c900ff287b82 */ /* 0x000ee20000000800 */
[----:B-1----:R-:W-:-:S09]  /*12b0*/  UISETP.NE.AND UP1, UPT, UR4, 0x1, UPT ;  /* 0x000000010400788c */ /* 0x002fd2000bf25270 */
[----:B--2---:R-:W-:Y:S05]  /*12c0*/  BRA.U UP1, `(.L_x_16) ;  /* 0x0000000101487547 */ /* 0x004fea000b800000 */
[----:B------:R-:W1:Y:S08]  /*12d0*/  LDC.64 R2, c[0x0][0xf18] ;  /* 0x0003c600ff027b82 */ /* 0x000e700000000a00 */
[----:B------:R-:W2:Y:S08]  /*12e0*/  LDC.64 R4, c[0x0][0xf10] ;  /* 0x0003c400ff047b82 */ /* 0x000eb00000000a00 */
[----:B------:R-:W4:Y:S08]  /*12f0*/  LDC R6, c[0x0][0xf20] ;  /* 0x0003c800ff067b82 */ /* 0x000f300000000800 */
[----:B------:R-:W3:Y:S01]  /*1300*/  LDC R7, c[0x0][0xf0c] ;  /* 0x0003c300ff077b82 */ /* 0x000ee20000000800 */
[----:B-1----:R-:W-:Y:S01]  /*1310*/  IMAD.HI.U32 R3, R14, R3, RZ ;  /* 0x000000030e037227 */ /* 0x002fe200078e00ff */
[----:B------:R-:W-:-:S03]  /*1320*/  ISETP.NE.AND P0, PT, R2, 0x1, PT ;  /* 0x000000010200780c */ /* 0x000fc60003f05270 */
[----:B--2---:R-:W-:-:S05]  /*1330*/  IMAD.HI.U32 R4, R4, UR20, RZ ;  /* 0x0000001404047c27 */ /* 0x004fca000f8e00ff */
[----:B------:R-:W-:Y:S02]  /*1340*/  SHF.R.U32.HI R4, RZ, R5, R4 ;  /* 0x00000005ff047219 */ /* 0x000fe40000011604 */
[----:B----4-:R-:W-:Y:S01]  /*1350*/  SHF.R.U32.HI R6, RZ, R6, R3 ;  /* 0x00000006ff067219 */ /* 0x010fe20000011603 */
[----:B------:R-:W-:-:S03]  /*1360*/  IMAD.U32 R3, RZ, RZ, UR20 ;  /* 0x00000014ff037e24 */ /* 0x000fc6000f8e00ff */
[----:B------:R-:W-:Y:S02]  /*1370*/  SEL R6, R14, R6, !P0 ;  /* 0x000000060e067207 */ /* 0x000fe40004000000 */
[----:B---3--:R-:W-:-:S04]  /*1380*/  ISETP.NE.AND P1, PT, R7, 0x1, PT ;  /* 0x000000010700780c */ /* 0x008fc80003f25270 */
[----:B------:R-:W-:-:S05]  /*1390*/  SEL R3, R3, R4, !P1 ;  /* 0x0000000403037207 */ /* 0x000fca0004800000 */
[----:B------:R-:W-:Y:S02]  /*13a0*/  IMAD.IADD R4, R6, 0x1, -R3 ;  /* 0x0000000106047824 */ /* 0x000fe400078e0a03 */
[----:B------:R-:W-:Y:S02]  /*13b0*/  IMAD.IADD R3, R3, 0x1, -R6 ;  /* 0x0000000103037824 */ /* 0x000fe400078e0a06 */
[----:B------:R-:W-:Y:S02]  /*13c0*/  IMAD R4, R4, R7, UR20 ;  /* 0x0000001404047e24 */ /* 0x000fe4000f8e0207 */
[----:B------:R-:W-:-:S03]  /*13d0*/  IMAD R14, R3, R2, R14 ;  /* 0x00000002030e7224 */ /* 0x000fc600078e020e */
[----:B------:R-:W-:-:S15]  /*13e0*/  R2UR UR20, R4 ;  /* 0x00000000041472ca */ /* 0x000fde00000e0000 */
.L_x_16:
[----:B------:R-:W-:Y:S01]  /*13f0*/  BAR.SYNC.DEFER_BLOCKING 0x0 ;  /* 0x0000000000007b1d */ /* 0x000fe20000010000 */
[----:B------:R-:W-:Y:S01]  /*1400*/  UISETP.NE.AND UP1, UPT, UR8, 0x2, UPT ;  /* 0x000000020800788c */ /* 0x000fe2000bf25270 */
[----:B------:R-:W-:Y:S02]  /*1410*/  ISETP.NE.OR P5, PT, R0, 0x2, !P5 ;  /* 0x000000020000780c */ /* 0x000fe40006fa5670 */
[----:B------:R-:W-:-:S06]  /*1420*/  LOP3.LUT R2, R93, 0x1f, RZ, 0xc0, !PT ;  /* 0x0000001f5d027812 */ /* 0x000fcc00078ec0ff */
[----:B------:R-:W-:Y:S05]  /*1430*/  BRA.U UP1, `(.L_x_17) ;  /* 0x00000015017c7547 */ /* 0x000fea000b800000 */
[----:B------:R-:W1:Y:S01]  /*1440*/  LDCU UR14, c[0x0][0x38c] ;  /* 0x00007180ff0e77ac */ /* 0x000e620008000800 */
[----:B------:R-:W2:Y:S01]  /*1450*/  LDC R8, c[0x0][0x370] ;  /* 0x0000dc00ff087b82 */ /* 0x000ea20000000800 */
[----:B------:R-:W-:Y:S01]  /*1460*/  PLOP3.LUT P1, PT, PT, PT, UP2, 0x80, 0x8 ;  /* 0x000000000008781c */ /* 0x000fe20003f2f028 */
[----:B------:R-:W-:Y:S01]  /*1470*/  IMAD.MOV.U32 R16, RZ, RZ, 0x1 ;  /* 0x00000001ff107424 */ /* 0x000fe200078e00ff */
[----:B------:R-:W-:Y:S01]  /*1480*/  ISETP.EQ.OR P4, PT, R2, RZ, P5 ;  /* 0x000000ff0200720c */ /* 0x000fe20002f82670 */
[----:B------:R-:W-:Y:S01]  /*1490*/  IMAD.MOV.U32 R15, RZ, RZ, RZ ;  /* 0x000000ffff0f7224 */ /* 0x000fe200078e00ff */
[----:B------:R-:W-:Y:S02]  /*14a0*/  PLOP3.LUT P1, PT, P1, PT, PT, 0x8, 0x80 ;  /* 0x000000000080781c */ /* 0x000fe40000f2e170 */
[----:B------:R-:W-:Y:S01]  /*14b0*/  CS2R R12, SRZ ;  /* 0x00000000000c7805 */ /* 0x000fe2000001ff00 */
[----:B------:R-:W-:Y:S01]  /*14c0*/  IMAD.MOV.U32 R11, RZ, RZ, 0x1 ;  /* 0x00000001ff0b7424 */ /* 0x000fe200078e00ff */
[----:B------:R-:W4:Y:S01]  /*14d0*/  LDC R0, c[0x0][0x374] ;  /* 0x0000dd00ff007b82 */ /* 0x000f220000000800 */
[----:B------:R-:W2:Y:S01]  /*14e0*/  LDCU.64 UR30, c[0x0][0x348] ;  /* 0x00006900ff1e77ac */ /* 0x000ea20008000a00 */
[----:B------:R-:W-:Y:S01]  /*14f0*/  UMOV UR6, URZ ;  /* 0x000000ff00067c82 */ /* 0x000fe20008000000 */
[----:B-1----:R-:W-:-:S04]  /*1500*/  UIADD3 UR5, UPT, UPT, UR14, 0xff, URZ ;  /* 0x000000ff0e057890 */ /* 0x002fc8000fffe0ff */
[----:B------:R-:W-:-:S04]  /*1510*/  USHF.R.S32.HI UR4, URZ, 0x1f, UR5 ;  /* 0x0000001fff047899 */ /* 0x000fc80008011405 */
[----:B------:R-:W-:-:S04]  /*1520*/  ULEA.HI UR4, UR4, UR5, URZ, 0x8 ;  /* 0x0000000504047291 */ /* 0x000fc8000f8f40ff */
[----:B------:R-:W-:Y:S02]  /*1530*/  USHF.R.S32.HI UR22, URZ, 0x8, UR4 ;  /* 0x00000008ff167899 */ /* 0x000fe40008011404 */
[----:B------:R-:W-:Y:S02]  /*1540*/  UIADD3 UR4, UPT, UPT, UR14, -0x1, URZ ;  /* 0xffffffff0e047890 */ /* 0x000fe4000fffe0ff */
[----:B------:R-:W-:Y:S02]  /*1550*/  UISETP.LT.U32.AND UP0, UPT, UR22, 0x7, UPT ;  /* 0x000000071600788c */ /* 0x000fe4000bf01070 */
[----:B------:R-:W-:Y:S02]  /*1560*/  UISETP.GE.U32.AND UP1, UPT, UR4, -0x1ff, UPT ;  /* 0xfffffe010400788c */ /* 0x000fe4000bf26070 */
[----:B------:R-:W-:Y:S02]  /*1570*/  USEL UR15, UR22, 0x7, UP0 ;  /* 0x00000007160f7887 */ /* 0x000fe40008000000 */
[----:B------:R-:W-:-:S02]  /*1580*/  UIADD3 UR14, UPT, UPT, UR14, 0x1fe, URZ ;  /* 0x000001fe0e0e7890 */ /* 0x000fc4000fffe0ff */
[----:B------:R-:W-:Y:S02]  /*1590*/  UIADD3 UR5, UPT, UPT, UR15, -0x1, URZ ;  /* 0xffffffff0f057890 */ /* 0x000fe4000fffe0ff */
[----:B------:R-:W-:-:S03]  /*15a0*/  UIADD3 UR7, UPT, UPT, UR22, -UR15, URZ ;  /* 0x8000000f16077290 */ /* 0x000fc6000fffe0ff */
[----:B------:R-:W-:-:S04]  /*15b0*/  @UP1 UIADD3 UR5, UPT, UPT, UR15, URZ, URZ ;  /* 0x000000ff0f051290 */ /* 0x000fc8000fffe0ff */
[----:B--2---:R-:W-:-:S12]  /*15c0*/  UIADD3 UR5, UPT, UPT, UR5, 0x1, URZ ;  /* 0x0000000105057890 */ /* 0x004fd8000fffe0ff */
.L_x_39:
[----:B------:R-:W-:Y:S01]  /*15d0*/  UISETP.NE.AND UP0, UPT, UR37, URZ, UPT ;  /* 0x000000ff2500728c */ /* 0x000fe2000bf05270 */
[----:B------:R-:W1:Y:S08]  /*15e0*/  S2UR UR37, SR_CgaCtaId ;  /* 0x00000000002579c3 */ /* 0x000e700000008800 */
[----:B------:R-:W-:Y:S05]  /*15f0*/  BRA.U UP0, `(.L_x_18) ;  /* 0x0000000100347547 */ /* 0x000fea000b800000 */
[----:B------:R-:W2:Y:S01]  /*1600*/  S2R R2, SR_CgaCtaId ;  /* 0x0000000000027919 */ /* 0x000ea20000008800 */
[----:B------:R-:W-:-:S04]  /*1610*/  MOV R3, 0x400 ;  /* 0x0000040000037802 */ /* 0x000fc80000000f00 */
[----:B--2---:R-:W-:Y:S02]  /*1620*/  LEA R2, R2, R3, 0x18 ;  /* 0x0000000302027211 */ /* 0x004fe400078ec0ff */
[----:B------:R-:W-:-:S03]  /*1630*/  SHF.L.U32 R3, R11, 0x1f, RZ ;  /* 0x0000001f0b037819 */ /* 0x000fc600000006ff */
[----:B------:R-:W-:-:S04]  /*1640*/  IMAD R2, R12, 0x8, R2 ;  /* 0x000000080c027824 */ /* 0x000fc800078e0202 */
[----:B------:R-:W2:Y:S02]  /*1650*/  SYNCS.PHASECHK.TRANS64.TRYWAIT P0, [R2+URZ+0x100], R3 ;  /* 0x00010003020075a7 */ /* 0x000ea400080011ff */
[----:B--2---:R-:W-:Y:S05]  /*1660*/  @!P0 BRA `(.L_x_19) ;  /* 0x0000006800888947 */ /* 0x004fea0003800000 */
.L_x_122:
[----:B------:R-:W-:Y:S01]  /*1670*/  VIADD R12, R12, 0x1 ;  /* 0x000000010c0c7836 */ /* 0x000fe20000000000 */
[----:B------:R2:W-:Y:S04]  /*1680*/  SYNCS.ARRIVE.TRANS64.A1T0 RZ, [R2+URZ+0xf0], RZ ;  /* 0x0000f0ff02ff79a7 */ /* 0x0005e800081000ff */
[----:B------:R-:W-:-:S04]  /*1690*/  ISETP.NE.AND P0, PT, R12, 0x2, PT ;  /* 0x000000020c00780c */ /* 0x000fc80003f05270 */
[----:B------:R-:W-:Y:S02]  /*16a0*/  SEL R12, R12, RZ, P0 ;  /* 0x000000ff0c0c7207 */ /* 0x000fe40000000000 */
[----:B--2---:R-:W-:-:S04]  /*16b0*/  SEL R2, RZ, 0x1, P0 ;  /* 0x00000001ff027807 */ /* 0x004fc80000000000 */
[----:B------:R-:W-:-:S07]  /*16c0*/  LOP3.LUT R11, R11, R2, RZ, 0x3c, !PT ;  /* 0x000000020b0b7212 */ /* 0x000fce00078e3cff */
.L_x_18:
[----:B------:R-:W-:Y:S01]  /*16d0*/  UMOV UR4, 0x400 ;  /* 0x0000040000047882 */ /* 0x000fe20000000000 */
[----:B------:R-:W-:Y:S01]  /*16e0*/  SHF.L.U32 R2, R16, 0x1f, RZ ;  /* 0x0000001f10027819 */ /* 0x000fe200000006ff */
[----:B-1----:R-:W-:Y:S01]  /*16f0*/  ULEA UR4, UR37, UR4, 0x18 ;  /* 0x0000000425047291 */ /* 0x002fe2000f8ec0ff */
[----:B------:R-:W-:Y:S01]  /*1700*/  R2UR UR27, R14 ;  /* 0x000000000e1b72ca */ /* 0x000fe200000e0000 */
[----:B------:R-:W-:Y:S02]  /*1710*/  UISETP.GE.U32.AND UP0, UPT, UR14, 0x1ff, UPT ;  /* 0x000001ff0e00788c */ /* 0x000fe4000bf06070 */
[----:B------:R-:W-:Y:S02]  /*1720*/  ULEA UR8, UR6, UR4, 0x3 ;  /* 0x0000000406087291 */ /* 0x000fe4000f8e18ff */
[----:B------:R-:W-:Y:S01]  /*1730*/  USHF.L.U32 UR35, UR20, 0x7, URZ ;  /* 0x0000000714237899 */ /* 0x000fe200080006ff */
[----:B------:R-:W-:-:S06]  /*1740*/  UMOV UR38, URZ ;  /* 0x000000ff00267c82 */ /* 0x000fcc0008000000 */
[----:B------:R1:W2:Y:S01]  /*1750*/  SYNCS.PHASECHK.TRANS64.TRYWAIT P2, [UR8+0x38], R2 ;  /* 0x00003802ff0075a7 */ /* 0x0002a20008041108 */
[----:B------:R-:W-:Y:S01]  /*1760*/  USHF.L.U32 UR27, UR27, 0x6, URZ ;  /* 0x000000061b1b7899 */ /* 0x000fe200080006ff */
[----:B-1----:R-:W-:-:S04]  /*1770*/  LEA.HI R2, R14, R14, RZ, 0x1 ;  /* 0x0000000e0e027211 */ /* 0x002fc800078f08ff */
[----:B------:R-:W-:-:S13]  /*1780*/  R2UR UR12, R2 ;  /* 0x00000000020c72ca */ /* 0x000fda00000e0000 */
[----:B------:R-:W-:Y:S01]  /*1790*/  USHF.R.S32.HI UR12, URZ, 0x1, UR12 ;  /* 0x00000001ff0c7899 */ /* 0x000fe2000801140c */
[----:B------:R-:W-:Y:S11]  /*17a0*/  BRA.U !UP0, `(.L_x_20) ;  /* 0x0000000508007547 */ /* 0x000ff6000b800000 */
[----:B------:R-:W-:Y:S01]  /*17b0*/  UMOV UR29, URZ ;  /* 0x000000ff001d7c82 */ /* 0x000fe20008000000 */
[----:B------:R-:W-:-:S05]  /*17c0*/  UMOV UR23, UR6 ;  /* 0x0000000600177c82 */ /* 0x000fca0008000000 */
.L_x_27:
[----:B------:R-:W-:Y:S01]  /*17d0*/  ULEA UR33, UR23, UR4, 0x3 ;  /* 0x0000000417217291 */ /* 0x000fe2000f8e18ff */
[----:B--2---:R-:W-:Y:S01]  /*17e0*/  @!P5 MOV R3, 0x6800 ;  /* 0x000068000003d802 */ /* 0x004fe20000000f00 */
[----:B--2---:R-:W-:Y:S10]  /*17f0*/  @P2 BRA `(.L_x_21) ;  /* 0x00000000000c2947 */ /* 0x004ff40003800000 */
[----:B------:R-:W-:-:S04]  /*1800*/  SHF.L.U32 R4, R16, 0x1f, RZ ;  /* 0x0000001f10047819 */ /* 0x000fc800000006ff */
[----:B------:R-:W1:Y:S02]  /*1810*/  SYNCS.PHASECHK.TRANS64.TRYWAIT P0, [UR33+0x38], R4 ;  /* 0x00003804ff0075a7 */ /* 0x000e640008001121 */
[----:B-1----:R-:W-:Y:S05]  /*1820*/  @!P0 BRA `(.L_x_22) ;  /* 0x00000068002c8947 */ /* 0x002fea0003800000 */
.L_x_21:
[----:B------:R2:W-:Y:S01]  /*1830*/  @!P5 SYNCS.ARRIVE.TRANS64 RZ, [UR33], R3 ;  /* 0x00000003ffffd9a7 */ /* 0x0005e20008000021 */
[----:B------:R-:W-:Y:S04]  /*1840*/  BSSY.RECONVERGENT B0, `(.L_x_23) ;  /* 0x0000003000007945 */ /* 0x000fe80003800200 */
[----:B------:R-:W-:Y:S05]  /*1850*/  @P4 BRA `(.L_x_24) ;  /* 0x0000000000044947 */ /* 0x000fea0003800000 */
[----:B------:R-:W-:Y:S05]  /*1860*/  BPT.TRAP 0x1 ;  /* 0x000000040000795c */ /* 0x000fea0000300000 */
.L_x_24:
[----:B------:R-:W-:Y:S05]  /*1870*/  BSYNC.RECONVERGENT B0 ;  /* 0x0000000000007941 */ /* 0x000fea0003800200 */
.L_x_23:
[----:B------:R-:W-:Y:S01]  /*1880*/  UIADD3 UR6, UPT, UPT, UR23, 0x1, URZ ;  /* 0x0000000117067890 */ /* 0x000fe2000fffe0ff */
[----:B------:R-:W-:Y:S01]  /*1890*/  BSSY.RECONVERGENT B0, `(.L_x_25) ;  /* 0x000002c000007945 */ /* 0x000fe20003800200 */
[----:B------:R-:W-:Y:S02]  /*18a0*/  ELECT P0, URZ, PT ;  /* 0x0000000000ff782f */ /* 0x000fe40003800000 */
[----:B------:R-:W-:-:S04]  /*18b0*/  UISETP.NE.AND UP0, UPT, UR6, 0x7, UPT ;  /* 0x000000070600788c */ /* 0x000fc8000bf05270 */
[----:B------:R-:W-:Y:S02]  /*18c0*/  USEL UR9, URZ, 0x1, UP0 ;  /* 0x00000001ff097887 */ /* 0x000fe40008000000 */
[----:B------:R-:W-:-:S04]  /*18d0*/  USEL UR6, UR6, URZ, UP0 ;  /* 0x000000ff06067287 */ /* 0x000fc80008000000 */
[----:B------:R-:W-:Y:S01]  /*18e0*/  ULEA UR8, UR6, UR4, 0x3 ;  /* 0x0000000406087291 */ /* 0x000fe2000f8e18ff */
[----:B------:R-:W-:-:S04]  /*18f0*/  LOP3.LUT R16, R16, UR9, RZ, 0x3c, !PT ;  /* 0x0000000910107c12 */ /* 0x000fc8000f8e3cff */
[----:B-1----:R-:W-:-:S04]  /*1900*/  SHF.L.U32 R2, R16, 0x1f, RZ ;  /* 0x0000001f10027819 */ /* 0x002fc800000006ff */
[----:B------:R1:W1:Y:S01]  /*1910*/  SYNCS.PHASECHK.TRANS64.TRYWAIT P2, [UR8+0x38], R2 ;  /* 0x00003802ff0075a7 */ /* 0x0002620008041108 */
[----:B------:R-:W-:Y:S05]  /*1920*/  @!P0 BRA `(.L_x_26) ;  /* 0x0000000000888947 */ /* 0x000fea0003800000 */
[----:B------:R-:W-:Y:S02]  /*1930*/  ULEA UR32, UR23, UR4, 0xe ;  /* 0x0000000417207291 */ /* 0x000fe4000f8e70ff */
[----:B------:R-:W-:Y:S02]  /*1940*/  UIADD3 UR46, UP3, UPT, UR30, 0x80, URZ ;  /* 0x000000801e2e7890 */ /* 0x000fe4000ff7e0ff */
[----:B------:R-:W-:Y:S02]  /*1950*/  ULEA UR24, UR23, UR4, 0xd ;  /* 0x0000000417187291 */ /* 0x000fe4000f8e68ff */
[----:B------:R-:W-:Y:S02]  /*1960*/  UIADD3 UR44, UP2, UPT, UR30, 0x180, URZ ;  /* 0x000001801e2c7890 */ /* 0x000fe4000ff5e0ff */
[----:B------:R-:W-:Y:S02]  /*1970*/  ULEA UR8, UR23, UR4, 0xa ;  /* 0x0000000417087291 */ /* 0x000fe4000f8e50ff */
[----:B------:R-:W-:-:S02]  /*1980*/  UIADD3 UR42, UP1, UPT, UR30, 0x280, URZ ;  /* 0x000002801e2a7890 */ /* 0x000fc4000ff3e0ff */
[----:B------:R-:W-:Y:S02]  /*1990*/  UIADD3 UR40, UP0, UPT, UR30, 0x380, URZ ;  /* 0x000003801e287890 */ /* 0x000fe4000ff1e0ff */
[----:B------:R-:W-:Y:S02]  /*19a0*/  USHF.L.U32 UR34, UR29, 0x8, URZ ;  /* 0x000000081d227899 */ /* 0x000fe400080006ff */
[----:B------:R-:W-:Y:S02]  /*19b0*/  UIADD3.X UR47, UPT, UPT, URZ, UR31, URZ, UP3, !UPT ;  /* 0x0000001fff2f7290 */ /* 0x000fe40009ffe4ff */
[----:B------:R-:W-:Y:S02]  /*19c0*/  UIADD3 UR32, UPT, UPT, UR32, 0x6400, URZ ;  /* 0x0000640020207890 */ /* 0x000fe4000fffe0ff */
[----:B------:R-:W-:Y:S02]  /*19d0*/  UIADD3.X UR45, UPT, UPT, URZ, UR31, URZ, UP2, !UPT ;  /* 0x0000001fff2d7290 */ /* 0x000fe400097fe4ff */
[----:B------:R-:W-:-:S02]  /*19e0*/  UIADD3 UR24, UPT, UPT, UR24, 0x22400, URZ ;  /* 0x0002240018187890 */ /* 0x000fc4000fffe0ff */
[----:B------:R-:W-:Y:S02]  /*19f0*/  USHF.L.U32 UR19, UR29, 0x1, URZ ;  /* 0x000000011d137899 */ /* 0x000fe400080006ff */
[----:B------:R-:W-:Y:S02]  /*1a00*/  UIADD3.X UR43, UPT, UPT, URZ, UR31, URZ, UP1, !UPT ;  /* 0x0000001fff2b7290 */ /* 0x000fe40008ffe4ff */
[----:B------:R-:W-:Y:S02]  /*1a10*/  UIADD3 UR16, UPT, UPT, UR8, 0x30400, URZ ;  /* 0x0003040008107890 */ /* 0x000fe4000fffe0ff */
[----:B------:R-:W-:Y:S02]  /*1a20*/  UIADD3.X UR41, UPT, UPT, URZ, UR31, URZ, UP0, !UPT ;  /* 0x0000001fff297290 */ /* 0x000fe400087fe4ff */
[----:B------:R-:W-:Y:S01]  /*1a30*/  UIADD3 UR8, UPT, UPT, UR8, 0x32000, URZ ;  /* 0x0003200008087890 */ /* 0x000fe2000fffe0ff */
[----:B------:R-:W-:Y:S01]  /*1a40*/  UMOV UR38, 0x0 ;  /* 0x0000000000267882 */ /* 0x000fe20000000000 */
[----:B------:R-:W-:Y:S01]  /*1a50*/  UMOV UR39, 0x10000000 ;  /* 0x1000000000277882 */ /* 0x000fe20000000000 */
[----:B------:R-:W-:Y:S01]  /*1a60*/  UMOV UR25, UR33 ;  /* 0x0000002100197c82 */ /* 0x000fe20008000000 */
[----:B------:R-:W-:Y:S01]  /*1a70*/  UMOV UR28, UR36 ;  /* 0x00000024001c7c82 */ /* 0x000fe20008000000 */
[----:B------:R-:W-:Y:S01]  /*1a80*/  UMOV UR18, URZ ;  /* 0x000000ff00127c82 */ /* 0x000fe20008000000 */
[----:B------:R-:W-:Y:S01]  /*1a90*/  UMOV UR26, UR34 ;  /* 0x00000022001a7c82 */ /* 0x000fe20008000000 */
[----:B------:R-:W-:Y:S01]  /*1aa0*/  UMOV UR17, UR33 ;  /* 0x0000002100117c82 */ /* 0x000fe20008000000 */
[----:B------:R-:W-:Y:S01]  /*1ab0*/  UMOV UR21, UR36 ;  /* 0x0000002400157c82 */ /* 0x000fe20008000000 */
[----:B------:R1:W-:Y:S01]  /*1ac0*/  UTMALDG.3D [UR32], [UR46], desc[UR38] ;  /* 0x000026202e0075b4 */ /* 0x0003e20008011000 */
[----:B------:R-:W-:Y:S01]  /*1ad0*/  UMOV UR9, UR33 ;  /* 0x0000002100097c82 */ /* 0x000fe20008000000 */
[----:B------:R-:W-:Y:S01]  /*1ae0*/  UMOV UR13, UR36 ;  /* 0x00000024000d7c82 */ /* 0x000fe20008000000 */
[----:B------:R-:W-:Y:S01]  /*1af0*/  UMOV UR10, UR18 ;  /* 0x00000012000a7c82 */ /* 0x000fe20008000000 */
[----:B------:R-:W-:Y:S01]  /*1b00*/  UMOV UR11, UR19 ;  /* 0x00000013000b7c82 */ /* 0x000fe20008000000 */
[----:B------:R1:W-:Y:S01]  /*1b10*/  UTMALDG.3D [UR24], [UR44], desc[UR38] ;  /* 0x000026182c0075b4 */ /* 0x0003e20008011000 */
[----:B------:R1:W-:Y:S01]  /*1b20*/  UTMALDG.4D [UR16], [UR42], desc[UR38] ;  /* 0x000026102a0075b4 */ /* 0x0003e20008019000 */
[----:B------:R1:W-:Y:S01]  /*1b30*/  UTMALDG.4D [UR8], [UR40], desc[UR38] ;  /* 0x00002608280075b4 */ /* 0x0003e20008019000 */
[----:B------:R-:W-:Y:S01]  /*1b40*/  NOP ;  /* 0x0000000000007918 */ /* 0x000fe20000000000 */
.L_x_26:
[----:B-1----:R-:W-:Y:S05]  /*1b50*/  BSYNC.RECONVERGENT B0 ;  /* 0x0000000000007941 */ /* 0x002fea0003800200 */
.L_x_25:
[----:B------:R-:W-:Y:S01]  /*1b60*/  UIADD3 UR29, UPT, UPT, UR29, 0x1, URZ ;  /* 0x000000011d1d7890 */ /* 0x000fe2000fffe0ff */
[----:B------:R-:W-:Y:S01]  /*1b70*/  UMOV UR23, UR6 ;  /* 0x0000000600177c82 */ /* 0x000fe20008000000 */
[----:B------:R-:W-:Y:S02]  /*1b80*/  UMOV UR38, UR5 ;  /* 0x0000000500267c82 */ /* 0x000fe40008000000 */
[----:B------:R-:W-:-:S09]  /*1b90*/  UISETP.NE.AND UP0, UPT, UR29, UR5, UPT ;  /* 0x000000051d00728c */ /* 0x000fd2000bf05270 */
[----:B------:R-:W-:Y:S05]  /*1ba0*/  BRA.U UP0, `(.L_x_27) ;  /* 0xfffffffd00087547 */ /* 0x000fea000b83ffff */
.L_x_20:
[----:B------:R-:W-:Y:S01]  /*1bb0*/  ULEA UR8, UR6, UR4, 0x3 ;  /* 0x0000000406087291 */ /* 0x000fe2000f8e18ff */
[----:B------:R-:W-:Y:S01]  /*1bc0*/  SHF.L.U32 R2, R16, 0x1f, RZ ;  /* 0x0000001f10027819 */ /* 0x000fe200000006ff */
[----:B------:R-:W-:Y:S01]  /*1bd0*/  @!P1 SYNCS.ARRIVE.TRANS64.A1T0 RZ, [UR4+0xa8], RZ ;  /* 0x0000a8ffffff99a7 */ /* 0x000fe20008100004 */
[----:B------:R-:W-:-:S06]  /*1be0*/  UISETP.GT.AND UP0, UPT, UR22, UR15, UPT ;  /* 0x0000000f1600728c */ /* 0x000fcc000bf04270 */
[----:B------:R1:W1:Y:S03]  /*1bf0*/  SYNCS.PHASECHK.TRANS64.TRYWAIT P1, [UR8+0x38], R2 ;  /* 0x00003802ff0075a7 */ /* 0x0002660008021108 */
[----:B------:R-:W-:Y:S05]  /*1c00*/  BRA.U !UP0, `(.L_x_28) ;  /* 0x0000000108fc7547 */ /* 0x000fea000b800000 */
[----:B------:R-:W-:Y:S01]  /*1c10*/  UIADD3 UR23, UPT, UPT, UR7, UR38, URZ ;  /* 0x0000002607177290 */ /* 0x000fe2000fffe0ff */
[----:B------:R-:W-:-:S11]  /*1c20*/  UMOV UR29, UR6 ;  /* 0x00000006001d7c82 */ /* 0x000fd60008000000 */
.L_x_35:
[----:B------:R-:W-:Y:S01]  /*1c30*/  ULEA UR33, UR29, UR4, 0x3 ;  /* 0x000000041d217291 */ /* 0x000fe2000f8e18ff */
[----:B--2---:R-:W-:Y:S01]  /*1c40*/  @!P5 MOV R3, 0x6800 ;  /* 0x000068000003d802 */ /* 0x004fe20000000f00 */
[----:B-1----:R-:W-:Y:S10]  /*1c50*/  @P1 BRA `(.L_x_29) ;  /* 0x00000000000c1947 */ /* 0x002ff40003800000 */
[----:B------:R-:W-:-:S04]  /*1c60*/  SHF.L.U32 R4, R16, 0x1f, RZ ;  /* 0x0000001f10047819 */ /* 0x000fc800000006ff */
[----:B------:R-:W1:Y:S02]  /*1c70*/  SYNCS.PHASECHK.TRANS64.TRYWAIT P0, [UR33+0x38], R4 ;  /* 0x00003804ff0075a7 */ /* 0x000e640008001121 */
[----:B-1----:R-:W-:Y:S05]  /*1c80*/  @!P0 BRA `(.L_x_30) ;  /* 0x00000064002c8947 */ /* 0x002fea0003800000 */
.L_x_29:
[----:B------:R2:W-:Y:S01]  /*1c90*/  @!P5 SYNCS.ARRIVE.TRANS64 RZ, [UR33], R3 ;  /* 0x00000003ffffd9a7 */ /* 0x0005e20008000021 */
[----:B------:R-:W-:Y:S04]  /*1ca0*/  BSSY.RECONVERGENT B0, `(.L_x_31) ;  /* 0x0000003000007945 */ /* 0x000fe80003800200 */
[----:B------:R-:W-:Y:S05]  /*1cb0*/  @P4 BRA `(.L_x_32) ;  /* 0x0000000000044947 */ /* 0x000fea0003800000 */
[----:B------:R-:W-:Y:S05]  /*1cc0*/  BPT.TRAP 0x1 ;  /* 0x000000040000795c */ /* 0x000fea0000300000 */
.L_x_32:
[----:B------:R-:W-:Y:S05]  /*1cd0*/  BSYNC.RECONVERGENT B0 ;  /* 0x0000000000007941 */ /* 0x000fea0003800200 */
.L_x_31:
        /* <DEDUP_REMOVED lines=26> */
[----:B------:R-:W-:Y:S02]  /*1e80*/  UIADD3 UR8, UPT, UPT, UR8, 0x32000, URZ ;  /* 0x0003200008087890 */ /* 0x000fe4000fffe0ff */
[----:B------:R-:W-:Y:S01]  /*1e90*/  UIADD3.X UR43, UPT, UPT, URZ, UR31, URZ, UP0, !UPT ;  /* 0x0000001fff2b7290 */ /* 0x000fe200087fe4ff */
        /* <DEDUP_REMOVED lines=17> */
.L_x_34:
[----:B-1----:R-:W-:Y:S05]  /*1fb0*/  BSYNC.RECONVERGENT B0 ;  /* 0x0000000000007941 */ /* 0x002fea0003800200 */
.L_x_33:
[----:B------:R-:W-:Y:S01]  /*1fc0*/  UIADD3 UR38, UPT, UPT, UR38, 0x1, URZ ;  /* 0x0000000126267890 */ /* 0x000fe2000fffe0ff */
[----:B------:R-:W-:-:S03]  /*1fd0*/  UMOV UR29, UR6 ;  /* 0x00000006001d7c82 */ /* 0x000fc60008000000 */
[----:B------:R-:W-:-:S09]  /*1fe0*/  UISETP.NE.AND UP0, UPT, UR38, UR23, UPT ;  /* 0x000000172600728c */ /* 0x000fd2000bf05270 */
[----:B------:R-:W-:Y:S05]  /*1ff0*/  BRA.U UP0, `(.L_x_35) ;  /* 0xfffffffd000c7547 */ /* 0x000fea000b83ffff */
.L_x_28:
[----:B-1----:R-:W-:Y:S01]  /*2000*/  LEA R2, R15, UR4, 0x3 ;  /* 0x000000040f027c11 */ /* 0x002fe2000f8e18ff */
[----:B------:R-:W-:Y:S01]  /*2010*/  NOP ;  /* 0x0000000000007918 */ /* 0x000fe20000000000 */
[----:B--2---:R-:W-:Y:S02]  /*2020*/  SHF.L.U32 R3, R13, 0x1f, RZ ;  /* 0x0000001f0d037819 */ /* 0x004fe400000006ff */
[----:B------:R-:W-:Y:S02]  /*2030*/  LEA R4, R15, UR4, 0x4 ;  /* 0x000000040f047c11 */ /* 0x000fe4000f8e20ff */
[----:B------:R-:W1:Y:S02]  /*2040*/  SYNCS.PHASECHK.TRANS64.TRYWAIT P0, [R2+URZ+0xb0], R3 ;  /* 0x0000b003020075a7 */ /* 0x000e6400080011ff */
[----:B-1----:R-:W-:Y:S05]  /*2050*/  @!P0 BRA `(.L_x_36) ;  /* 0x0000006000508947 */ /* 0x002fea0003800000 */
.L_x_125:
[----:B------:R-:W2:Y:S01]  /*2060*/  LDS.128 R4, [R4+0x120] ;  /* 0x0001200004047984 */ /* 0x000ea20000000c00 */
[----:B---3--:R-:W-:Y:S01]  /*2070*/  ISETP.GE.AND P0, PT, R40, 0x1, PT ;  /* 0x000000012800780c */ /* 0x008fe20003f06270 */
[----:B-1----:R-:W-:Y:S01]  /*2080*/  VIADD R2, R2, 0xc0 ;  /* 0x000000c002027836 */ /* 0x002fe20000000000 */
[----:B------:R-:W-:Y:S01]  /*2090*/  @!PT LDS RZ, [RZ] ;  /* 0x00000000fffff984 */ /* 0x000fe20000000800 */
[----:B------:R-:W-:Y:S01]  /*20a0*/  @!PT LDS RZ, [RZ] ;  /* 0x00000000fffff984 */ /* 0x000fe20000000800 */
[----:B------:R-:W-:Y:S01]  /*20b0*/  @!PT LDS RZ, [RZ] ;  /* 0x00000000fffff984 */ /* 0x000fe20000000800 */
[----:B------:R-:W-:Y:S01]  /*20c0*/  @!PT LDS RZ, [RZ] ;  /* 0x00000000fffff984 */ /* 0x000fe20000000800 */
[----:B------:R1:W-:Y:S06]  /*20d0*/  MEMBAR.ALL.CTA ;  /* 0x0000000000007992 */ /* 0x0003ec0000008000 */
[----:B-1----:R-:W1:Y:S01]  /*20e0*/  FENCE.VIEW.ASYNC.S ;  /* 0x00000000000073c6 */ /* 0x002e620000000000 */
[----:B------:R-:W-:-:S04]  /*20f0*/  PRMT R2, RZ, 0x654, R2 ;  /* 0x00000654ff027816 */ /* 0x000fc80000000002 */
[----:B-1----:R1:W-:Y:S01]  /*2100*/  SYNCS.ARRIVE.TRANS64.RED.A1T0 RZ, [R2+URZ], RZ ;  /* 0x000000ff02ff79a7 */ /* 0x0023e200081004ff */
[----:B--2---:R-:W-:-:S13]  /*2110*/  LOP3.LUT P2, RZ, R6, 0x1, RZ, 0xc0, !PT ;  /* 0x0000000106ff7812 */ /* 0x004fda000784c0ff */
[----:B------:R-:W-:Y:S01]  /*2120*/  @P2 SHF.R.U32.HI R3, RZ, 0x10, R5 ;  /* 0x00000010ff032819 */ /* 0x000fe20000011605 */
[----:B------:R-:W-:Y:S01]  /*2130*/  VOTEU.ANY UP0, P2 ;  /* 0x0000000000ff7886 */ /* 0x000fe20001000100 */
[----:B------:R-:W-:Y:S02]  /*2140*/  @P2 MOV R10, R4 ;  /* 0x00000004000a2202 */ /* 0x000fe40000000f00 */
[----:B------:R-:W-:Y:S02]  /*2150*/  @P2 R2UR.BROADCAST UR8, R3 ;  /* 0x00000000030822ca */ /* 0x000fe400008e0000 */
[----:B------:R-:W-:-:S11]  /*2160*/  @P2 LOP3.LUT R9, R5, 0xffff, RZ, 0xc0, !PT ;  /* 0x0000ffff05092812 */ /* 0x000fd600078ec0ff */
[----:B------:R-:W-:Y:S01]  /*2170*/  @UP0 UMOV UR36, UR8 ;  /* 0x0000000800240c82 */ /* 0x000fe20008000000 */
[----:B-1----:R-:W-:Y:S05]  /*2180*/  @!P0 BRA `(.L_x_37) ;  /* 0x0000000000b88947 */ /* 0x002fea0003800000 */
[----:B------:R-:W4:Y:S01]  /*2190*/  LDC.64 R4, c[0x0][0xf18] ;  /* 0x0003c600ff047b82 */ /* 0x000f220000000a00 */
[----:B------:R-:W-:-:S07]  /*21a0*/  ISETP.NE.AND P3, PT, R40, 0x1, PT ;  /* 0x000000012800780c */ /* 0x000fce0003f65270 */
[----:B------:R-:W1:Y:S08]  /*21b0*/  LDC.64 R6, c[0x0][0xf10] ;  /* 0x0003c400ff067b82 */ /* 0x000e700000000a00 */
[----:B------:R-:W2:Y:S08]  /*21c0*/  LDC R14, c[0x0][0xf20] ;  /* 0x0003c800ff0e7b82 */ /* 0x000eb00000000800 */
[----:B------:R-:W3:Y:S01]  /*21d0*/  LDC R17, c[0x0][0xf0c] ;  /* 0x0003c300ff117b82 */ /* 0x000ee20000000800 */
[----:B----4-:R-:W-:Y:S01]  /*21e0*/  IMAD.HI.U32 R19, R0, R5, RZ ;  /* 0x0000000500137227 */ /* 0x010fe200078e00ff */
[----:B------:R-:W-:-:S03]  /*21f0*/  ISETP.NE.AND P0, PT, R4, 0x1, PT ;  /* 0x000000010400780c */ /* 0x000fc60003f05270 */
[----:B------:R-:W-:-:S03]  /*2200*/  IMAD.HI.U32 R5, R9, R5, RZ ;  /* 0x0000000509057227 */ /* 0x000fc600078e00ff */
[----:B------:R-:W4:Y:S01]  /*2210*/  LDC.64 R2, c[0x0][0xf28] ;  /* 0x0003ca00ff027b82 */ /* 0x000f220000000a00 */
[----:B-1----:R-:W-:-:S04]  /*2220*/  IMAD.HI.U32 R20, R8, R6, RZ ;  /* 0x0000000608147227 */ /* 0x002fc800078e00ff */
[----:B------:R-:W-:Y:S01]  /*2230*/  IMAD.HI.U32 R21, R10, R6, RZ ;  /* 0x000000060a157227 */ /* 0x000fe200078e00ff */
[----:B------:R-:W-:Y:S02]  /*2240*/  SHF.R.U32.HI R20, RZ, R7, R20 ;  /* 0x00000007ff147219 */ /* 0x000fe40000011614 */
[-C--:B--2---:R-:W-:Y:S02]  /*2250*/  SHF.R.U32.HI R19, RZ, R14.reuse, R19 ;  /* 0x0000000eff137219 */ /* 0x084fe40000011613 */
[----:B------:R-:W-:Y:S02]  /*2260*/  SHF.R.U32.HI R5, RZ, R14, R5 ;  /* 0x0000000eff057219 */ /* 0x000fe40000011605 */
[----:B------:R-:W-:Y:S02]  /*2270*/  SEL R19, R0, R19, !P0 ;  /* 0x0000001300137207 */ /* 0x000fe40004000000 */
[----:B------:R-:W-:Y:S02]  /*2280*/  SHF.R.U32.HI R21, RZ, R7, R21 ;  /* 0x00000007ff157219 */ /* 0x000fe40000011615 */
[----:B---3--:R-:W-:-:S02]  /*2290*/  ISETP.NE.AND P1, PT, R17, 0x1, PT ;  /* 0x000000011100780c */ /* 0x008fc40003f25270 */
[----:B------:R-:W-:Y:S02]  /*22a0*/  SEL R5, R9, R5, !P0 ;  /* 0x0000000509057207 */ /* 0x000fe40004000000 */
[----:B------:R-:W-:Y:S02]  /*22b0*/  SEL R20, R8, R20, !P1 ;  /* 0x0000001408147207 */ /* 0x000fe40004800000 */
[----:B------:R-:W-:Y:S01]  /*22c0*/  SEL R21, R10, R21, !P1 ;  /* 0x000000150a157207 */ /* 0x000fe20004800000 */
[----:B----4-:R-:W-:-:S04]  /*22d0*/  IMAD.HI.U32 R18, R19, R2, RZ ;  /* 0x0000000213127227 */ /* 0x010fc800078e00ff */
[----:B------:R-:W-:Y:S01]  /*22e0*/  IMAD.HI.U32 R6, R20, R2, RZ ;  /* 0x0000000214067227 */ /* 0x000fe200078e00ff */
[----:B------:R-:W-:-:S04]  /*22f0*/  @P3 SHF.R.U32.HI R19, RZ, R3, R18 ;  /* 0x00000003ff133219 */ /* 0x000fc80000011612 */
[----:B------:R-:W-:Y:S01]  /*2300*/  @P3 SHF.R.U32.HI R20, RZ, R3, R6 ;  /* 0x00000003ff143219 */ /* 0x000fe20000011606 */
[----:B------:R-:W-:-:S04]  /*2310*/  IMAD R19, R40, R19, RZ ;  /* 0x0000001328137224 */ /* 0x000fc800078e02ff */
        /* <DEDUP_REMOVED lines=8> */
[----:B------:R-:W-:Y:S02]  /*23a0*/  @!P0 SHF.R.U32.HI R3, RZ, R3, R7 ;  /* 0x00000003ff038219 */ /* 0x000fe40000011607 */
[----:B------:R-:W-:Y:S01]  /*23b0*/  IADD3 R7, PT, PT, -R5, RZ, RZ ;  /* 0x000000ff05077210 */ /* 0x000fe20007ffe1ff */
[----:B------:R-:W-:Y:S01]  /*23c0*/  IMAD R2, R40, R2, R5 ;  /* 0x0000000228027224 */ /* 0x000fe200078e0205 */
[----:B------:R-:W-:-:S03]  /*23d0*/  @!P0 SEL R3, R21, R3, !P3 ;  /* 0x0000000315038207 */ /* 0x000fc60005800000 */
[----:B------:R-:W-:Y:S02]  /*23e0*/  IMAD R7, R4, R7, R9 ;  /* 0x0000000704077224 */ /* 0x000fe400078e0209 */
[--C-:B------:R-:W-:Y:S02]  /*23f0*/  @!P0 IMAD.IADD R6, R6, 0x1, -R3.reuse ;  /* 0x0000000106068824 */ /* 0x100fe400078e0a03 */
[----:B------:R-:W-:Y:S01]  /*2400*/  @!P0 IMAD R3, R2, R20, R3 ;  /* 0x0000001402038224 */ /* 0x000fe200078e0203 */
[----:B------:R-:W-:Y:S01]  /*2410*/  IADD3 R2, PT, PT, -R21, RZ, RZ ;  /* 0x000000ff15027210 */ /* 0x000fe20007ffe1ff */
[----:B------:R-:W-:Y:S02]  /*2420*/  @!P0 IMAD R5, R40, R6, R21 ;  /* 0x0000000628058224 */ /* 0x000fe400078e0215 */
[----:B------:R-:W-:Y:S02]  /*2430*/  @!P0 IMAD.MOV.U32 R21, RZ, RZ, R3 ;  /* 0x000000ffff158224 */ /* 0x000fe400078e0003 */
[----:B------:R-:W-:-:S02]  /*2440*/  IMAD R2, R17, R2, R10 ;  /* 0x0000000211027224 */ /* 0x000fc400078e020a */
[----:B------:R-:W-:Y:S02]  /*2450*/  IMAD R9, R5, R4, R7 ;  /* 0x0000000405097224 */ /* 0x000fe400078e0207 */
[----:B------:R-:W-:Y:S02]  /*2460*/  IMAD R10, R21, R17, R2 ;  /* 0x00000011150a7224 */ /* 0x000fe400078e0202 */
.L_x_37:
[----:B------:R-:W1:Y:S02]  /*2470*/  LDCU UR8, c[0x0][0xf30] ;  /* 0x0001e600ff0877ac */ /* 0x000e640008000800 */
[----:B-1----:R-:W-:-:S09]  /*2480*/  UISETP.NE.AND UP0, UPT, UR8, 0x1, UPT ;  /* 0x000000010800788c */ /* 0x002fd2000bf05270 */
[----:B------:R-:W-:Y:S05]  /*2490*/  BRA.U UP0, `(.L_x_38) ;  /* 0x0000000100407547 */ /* 0x000fea000b800000 */
[----:B------:R-:W1:Y:S08]  /*24a0*/  LDC.64 R4, c[0x0][0xf10] ;  /* 0x0003c400ff047b82 */ /* 0x000e700000000a00 */
[----:B------:R-:W2:Y:S08]  /*24b0*/  LDC.64 R2, c[0x0][0xf18] ;  /* 0x0003c600ff027b82 */ /* 0x000eb00000000a00 */
[----:B------:R-:W3:Y:S08]  /*24c0*/  LDC R6, c[0x0][0xf20] ;  /* 0x0003c800ff067b82 */ /* 0x000ef00000000800 */
[----:B------:R-:W4:Y:S01]  /*24d0*/  LDC R7, c[0x0][0xf0c] ;  /* 0x0003c300ff077b82 */ /* 0x000f220000000800 */
[----:B-1----:R-:W-:-:S05]  /*24e0*/  IMAD.HI.U32 R4, R10, R4, RZ ;  /* 0x000000040a047227 */ /* 0x002fca00078e00ff */
[----:B------:R-:W-:Y:S01]  /*24f0*/  SHF.R.U32.HI R4, RZ, R5, R4 ;  /* 0x00000005ff047219 */ /* 0x000fe20000011604 */
[----:B--2---:R-:W-:Y:S01]  /*2500*/  IMAD.HI.U32 R3, R9, R3, RZ ;  /* 0x0000000309037227 */ /* 0x004fe200078e00ff */
[----:B------:R-:W-:-:S04]  /*2510*/  ISETP.NE.AND P0, PT, R2, 0x1, PT ;  /* 0x000000010200780c */ /* 0x000fc80003f05270 */
[----:B---3--:R-:W-:-:S04]  /*2520*/  SHF.R.U32.HI R3, RZ, R6, R3 ;  /* 0x00000006ff037219 */ /* 0x008fc80000011603 */
[----:B------:R-:W-:Y:S02]  /*2530*/  SEL R3, R9, R3, !P0 ;  /* 0x0000000309037207 */ /* 0x000fe40004000000 */
[----:B----4-:R-:W-:-:S04]  /*2540*/  ISETP.NE.AND P1, PT, R7, 0x1, PT ;  /* 0x000000010700780c */ /* 0x010fc80003f25270 */
[----:B------:R-:W-:-:S05]  /*2550*/  SEL R4, R10, R4, !P1 ;  /* 0x000000040a047207 */ /* 0x000fca0004800000 */
[----:B------:R-:W-:Y:S02]  /*2560*/  IMAD.IADD R5, R3, 0x1, -R4 ;  /* 0x0000000103057824 */ /* 0x000fe400078e0a04 */
[----:B------:R-:W-:Y:S02]  /*2570*/  IMAD.IADD R3, R4, 0x1, -R3 ;  /* 0x0000000104037824 */ /* 0x000fe400078e0a03 */
[----:B------:R-:W-:Y:S02]  /*2580*/  IMAD R10, R5, R7, R10 ;  /* 0x00000007050a7224 */ /* 0x000fe400078e020a */
[----:B------:R-:W-:-:S07]  /*2590*/  IMAD R9, R3, R2, R9 ;  /* 0x0000000203097224 */ /* 0x000fce00078e0209 */
.L_x_38:
[----:B------:R-:W-:Y:S01]  /*25a0*/  VIADD R15, R15, 0x1 ;  /* 0x000000010f0f7836 */ /* 0x000fe20000000000 */
[----:B------:R-:W-:Y:S01]  /*25b0*/  PLOP3.LUT P1, PT, PT, PT, PT, 0x80, 0x8 ;  /* 0x000000000008781c */ /* 0x000fe20003f2f070 */
[----:B------:R-:W-:Y:S02]  /*25c0*/  IMAD.IADD R2, R10, 0x1, R87 ;  /* 0x000000010a027824 */ /* 0x000fe400078e0257 */
[----:B------:R-:W-:Y:S01]  /*25d0*/  IMAD.IADD R14, R9, 0x1, R86 ;  /* 0x00000001090e7824 */ /* 0x000fe200078e0256 */
[C---:B------:R-:W-:Y:S02]  /*25e0*/  ISETP.NE.AND P0, PT, R15.reuse, 0x2, PT ;  /* 0x000000020f00780c */ /* 0x040fe40003f05270 */
[----:B------:R-:W-:Y:S02]  /*25f0*/  R2UR UR20, R2 ;  /* 0x00000000021472ca */ /* 0x000fe400000e0000 */
[----:B------:R-:W-:Y:S02]  /*2600*/  SEL R2, RZ, 0x1, P0 ;  /* 0x00000001ff027807 */ /* 0x000fe40000000000 */
[----:B------:R-:W-:-:S02]  /*2610*/  SEL R15, R15, RZ, P0 ;  /* 0x000000ff0f0f7207 */ /* 0x000fc40000000000 */
[----:B------:R-:W-:Y:S01]  /*2620*/  LOP3.LUT R13, R13, R2, RZ, 0x3c, !PT ;  /* 0x000000020d0d7212 */ /* 0x000fe200078e3cff */
[----:B------:R-:W-:Y:S08]  /*2630*/  @P2 BRA `(.L_x_39) ;  /* 0xffffffec00e42947 */ /* 0x000ff0000383ffff */
[----:B------:R-:W-:Y:S01]  /*2640*/  UIADD3 UR4, UPT, UPT, UR4, 0x38, URZ ;  /* 0x0000003804047890 */ /* 0x000fe2000fffe0ff */
[----:B------:R-:W-:-:S03]  /*2650*/  SHF.L.U32 R2, R16, 0x1f, RZ ;  /* 0x0000001f10027819 */ /* 0x000fc600000006ff */
[----:B------:R-:W-:-:S09]  /*2660*/  ULEA UR5, UR6, UR4, 0x3 ;  /* 0x0000000406057291 */ /* 0x000fd2000f8e18ff */
[----:B------:R-:W1:Y:S02]  /*2670*/  SYNCS.PHASECHK.TRANS64.TRYWAIT P0, [UR5], R2 ;  /* 0x00000002ff0075a7 */ /* 0x000e640008001105 */
[----:B-1----:R-:W-:Y:S05]  /*2680*/  @!P0 BRA `(.L_x_40) ;  /* 0x0000005800d88947 */ /* 0x002fea0003800000 */
.L_x_127:
[----:B------:R-:W-:-:S04]  /*2690*/  UIADD3 UR6, UPT, UPT, UR6, 0x1, URZ ;  /* 0x0000000106067890 */ /* 0x000fc8000fffe0ff */
[----:B------:R-:W-:-:S04]  /*26a0*/  UISETP.NE.AND UP0, UPT, UR6, 0x7, UPT ;  /* 0x000000070600788c */ /* 0x000fc8000bf05270 */
[----:B------:R-:W-:Y:S02]  /*26b0*/  USEL UR7, URZ, 0x1, UP0 ;  /* 0x00000001ff077887 */ /* 0x000fe40008000000 */
[----:B------:R-:W-:-:S04]  /*26c0*/  USEL UR6, UR6, URZ, UP0 ;  /* 0x000000ff06067287 */ /* 0x000fc80008000000 */
[----:B------:R-:W-:Y:S01]  /*26d0*/  ULEA UR5, UR6, UR4, 0x3 ;  /* 0x0000000406057291 */ /* 0x000fe2000f8e18ff */
[----:B-1----:R-:W-:-:S04]  /*26e0*/  LOP3.LUT R2, R16, UR7, RZ, 0x3c, !PT ;  /* 0x0000000710027c12 */ /* 0x002fc8000f8e3cff */
[----:B------:R-:W-:-:S04]  /*26f0*/  SHF.L.U32 R3, R2, 0x1f, RZ ;  /* 0x0000001f02037819 */ /* 0x000fc800000006ff */
[----:B------:R-:W1:Y:S02]  /*2700*/  SYNCS.PHASECHK.TRANS64.TRYWAIT P0, [UR5], R3 ;  /* 0x00000003ff0075a7 */ /* 0x000e640008001105 */
[----:B-1----:R-:W-:Y:S05]  /*2710*/  @!P0 BRA `(.L_x_41) ;  /* 0x0000005800cc8947 */ /* 0x002fea0003800000 */
.L_x_129:
[----:B------:R-:W-:-:S04]  /*2720*/  UIADD3 UR6, UPT, UPT, UR6, 0x1, URZ ;  /* 0x0000000106067890 */ /* 0x000fc8000fffe0ff */
[----:B------:R-:W-:-:S04]  /*2730*/  UISETP.NE.AND UP0, UPT, UR6, 0x7, UPT ;  /* 0x000000070600788c */ /* 0x000fc8000bf05270 */
[----:B------:R-:W-:Y:S02]  /*2740*/  USEL UR7, URZ, 0x1, UP0 ;  /* 0x00000001ff077887 */ /* 0x000fe40008000000 */
[----:B------:R-:W-:-:S04]  /*2750*/  USEL UR6, UR6, URZ, UP0 ;  /* 0x000000ff06067287 */ /* 0x000fc80008000000 */
[----:B------:R-:W-:Y:S01]  /*2760*/  ULEA UR5, UR6, UR4, 0x3 ;  /* 0x0000000406057291 */ /* 0x000fe2000f8e18ff */
[----:B------:R-:W-:-:S04]  /*2770*/  LOP3.LUT R2, R2, UR7, RZ, 0x3c, !PT ;  /* 0x0000000702027c12 */ /* 0x000fc8000f8e3cff */
[----:B-1----:R-:W-:-:S04]  /*2780*/  SHF.L.U32 R3, R2, 0x1f, RZ ;  /* 0x0000001f02037819 */ /* 0x002fc800000006ff */
[----:B------:R-:W1:Y:S02]  /*2790*/  SYNCS.PHASECHK.TRANS64.TRYWAIT P0, [UR5], R3 ;  /* 0x00000003ff0075a7 */ /* 0x000e640008001105 */
[----:B-1----:R-:W-:Y:S05]  /*27a0*/  @!P0 BRA `(.L_x_42) ;  /* 0x0000005800c08947 */ /* 0x002fea0003800000 */
.L_x_131:
        /* <DEDUP_REMOVED lines=9> */
.L_x_133:
        /* <DEDUP_REMOVED lines=9> */
.L_x_135:
        /* <DEDUP_REMOVED lines=9> */
.L_x_137:
[----:B------:R-:W-:-:S04]  /*2960*/  UIADD3 UR6, UPT, UPT, UR6, 0x1, URZ ;  /* 0x0000000106067890 */ /* 0x000fc8000fffe0ff */
[----:B------:R-:W-:-:S04]  /*2970*/  UISETP.NE.AND UP0, UPT, UR6, 0x7, UPT ;  /* 0x000000070600788c */ /* 0x000fc8000bf05270 */
[----:B------:R-:W-:Y:S02]  /*2980*/  USEL UR5, URZ, 0x1, UP0 ;  /* 0x00000001ff057887 */ /* 0x000fe40008000000 */
[----:B------:R-:W-:-:S04]  /*2990*/  USEL UR6, UR6, URZ, UP0 ;  /* 0x000000ff06067287 */ /* 0x000fc80008000000 */
[----:B------:R-:W-:Y:S01]  /*29a0*/  ULEA UR6, UR6, UR4, 0x3 ;  /* 0x0000000406067291 */ /* 0x000fe2000f8e18ff */
[----:B------:R-:W-:-:S04]  /*29b0*/  LOP3.LUT R2, R2, UR5, RZ, 0x3c, !PT ;  /* 0x0000000502027c12 */ /* 0x000fc8000f8e3cff */
[----:B------:R-:W-:Y:S01]  /*29c0*/  SHF.L.U32 R2, R2, 0x1f, RZ ;  /* 0x0000001f02027819 */ /* 0x000fe200000006ff */
[----:B-1--4-:R-:W-:-:S07]  /*29d0*/  IMAD.U32 R0, RZ, RZ, UR6 ;  /* 0x00000006ff007e24 */ /* 0x012fce000f8e00ff */
.L_x_46:
[----:B-1----:R1:W2:Y:S02]  /*29e0*/  SYNCS.PHASECHK.TRANS64.TRYWAIT P0, [R0+URZ], R2 ;  /* 0x00000002000075a7 */ /* 0x0022a400080011ff */
[----:B--2---:R-:W-:Y:S05]  /*29f0*/  @!P0 NANOSLEEP.SYNCS 0x989680 ;  /* 0x009896800000895d */ /* 0x004fea0003900000 */
[----:B------:R-:W2:Y:S02]  /*2a00*/  @!P0 SYNCS.PHASECHK.TRANS64 P0, [R0+URZ], R2 ;  /* 0x00000002000085a7 */ /* 0x000ea400080010ff */
[----:B--2---:R-:W-:Y:S05]  /*2a10*/  @P0 EXIT ;  /* 0x000000000000094d */ /* 0x004fea0003800000 */
[----:B------:R-:W-:Y:S05]  /*2a20*/  BRA `(.L_x_46) ;  /* 0xfffffffc00ec7947 */ /* 0x000fea000383ffff */
.L_x_17:
[----:B------:R-:W-:-:S04]  /*2a30*/  UISETP.NE.AND UP1, UPT, UR37, URZ, UPT ;  /* 0x000000ff2500728c */ /* 0x000fc8000bf25270 */
[----:B------:R-:W-:-:S09]  /*2a40*/  UISETP.NE.OR UP1, UPT, UR8, 0x1, UP1 ;  /* 0x000000010800788c */ /* 0x000fd20008f25670 */
[----:B------:R-:W-:Y:S05]  /*2a50*/  BRA.U UP1, `(.L_x_47) ;  /* 0x0000000501487547 */ /* 0x000fea000b800000 */
[----:B------:R-:W-:Y:S01]  /*2a60*/  ISETP.NE.AND P2, PT, R2, RZ, PT ;  /* 0x000000ff0200720c */ /* 0x000fe20003f45270 */
[----:B------:R-:W-:Y:S01]  /*2a70*/  IMAD.MOV.U32 R12, RZ, RZ, 0x1 ;  /* 0x00000001ff0c7424 */ /* 0x000fe200078e00ff */
[----:B------:R-:W-:Y:S02]  /*2a80*/  CS2R R10, SRZ ;  /* 0x00000000000a7805 */ /* 0x000fe4000001ff00 */
[----:B------:R-:W-:Y:S01]  /*2a90*/  CS2R R8, SRZ ;  /* 0x0000000000087805 */ /* 0x000fe2000001ff00 */
[----:B------:R-:W-:Y:S01]  /*2aa0*/  UMOV UR4, 0x400 ;  /* 0x0000040000047882 */ /* 0x000fe20000000000 */
[----:B------:R-:W-:Y:S01]  /*2ab0*/  UMOV UR6, URZ ;  /* 0x000000ff00067c82 */ /* 0x000fe20008000000 */
[----:B------:R-:W-:-:S12]  /*2ac0*/  ULEA UR37, UR37, UR4, 0x18 ;  /* 0x0000000425257291 */ /* 0x000fd8000f8ec0ff */
.L_x_51:
[----:B------:R-:W-:Y:S02]  /*2ad0*/  LEA R0, R8, UR37, 0x3 ;  /* 0x0000002508007c11 */ /* 0x000fe4000f8e18ff */
[----:B------:R-:W-:-:S03]  /*2ae0*/  SHF.L.U32 R4, R9, 0x1f, RZ ;  /* 0x0000001f09047819 */ /* 0x000fc600000006ff */
[----:B------:R-:W-:Y:S01]  /*2af0*/  VIADD R5, R0, 0x100 ;  /* 0x0000010000057836 */ /* 0x000fe20000000000 */
[----:B------:R-:W1:Y:S02]  /*2b00*/  SYNCS.PHASECHK.TRANS64.TRYWAIT P0, [R0+URZ+0xf0], R4 ;  /* 0x0000f004000075a7 */ /* 0x000e6400080011ff */
[----:B-1----:R-:W-:Y:S05]  /*2b10*/  @!P0 BRA `(.L_x_48) ;  /* 0x0000005800448947 */ /* 0x002fea0003800000 */
.L_x_138:
[----:B------:R-:W-:Y:S01]  /*2b20*/  ULEA UR5, UR6, UR37, 0x3 ;  /* 0x0000002506057291 */ /* 0x000fe2000f8e18ff */
[----:B-1----:R-:W-:Y:S01]  /*2b30*/  PRMT R0, RZ, 0x654, R5 ;  /* 0x00000654ff007816 */ /* 0x002fe20000000005 */
[----:B------:R-:W-:Y:S01]  /*2b40*/  @!P2 IMAD.MOV.U32 R4, RZ, RZ, 0x10 ;  /* 0x00000010ff04a424 */ /* 0x000fe200078e00ff */
[----:B------:R-:W-:Y:S01]  /*2b50*/  SHF.L.U32 R5, R12, 0x1f, RZ ;  /* 0x0000001f0c057819 */ /* 0x000fe200000006ff */
[----:B------:R-:W-:Y:S01]  /*2b60*/  UIADD3 UR4, UPT, UPT, UR5, 0xb0, URZ ;  /* 0x000000b005047890 */ /* 0x000fe2000fffe0ff */
[----:B------:R1:W-:Y:S05]  /*2b70*/  SYNCS.ARRIVE.TRANS64.RED.A1T0 RZ, [R0+URZ], RZ ;  /* 0x000000ff00ff79a7 */ /* 0x0003ea00081004ff */
[----:B------:R-:W-:Y:S01]  /*2b80*/  IMAD.U32 R6, RZ, RZ, UR4 ;  /* 0x00000004ff067e24 */ /* 0x000fe2000f8e00ff */
[----:B------:R-:W2:Y:S04]  /*2b90*/  SYNCS.PHASECHK.TRANS64.TRYWAIT P0, [UR5+0xc0], R5 ;  /* 0x0000c005ff0075a7 */ /* 0x000ea80008001105 */
[----:B------:R-:W-:Y:S01]  /*2ba0*/  PRMT R6, R2, 0x654, R6 ;  /* 0x0000065402067816 */ /* 0x000fe20000000006 */
[----:B-12---:R-:W-:Y:S06]  /*2bb0*/  @!P0 BRA `(.L_x_49) ;  /* 0x0000005800308947 */ /* 0x006fec0003800000 */
.L_x_140:
[----:B------:R-:W-:Y:S01]  /*2bc0*/  ULEA UR4, UR6, UR37, 0x4 ;  /* 0x0000002506047291 */ /* 0x000fe2000f8e20ff */
[----:B------:R-:W-:Y:S01]  /*2bd0*/  SEL R3, R6, R3, !P2 ;  /* 0x0000000306037207 */ /* 0x000fe20005000000 */
[----:B------:R-:W-:Y:S01]  /*2be0*/  UIADD3 UR5, UPT, UPT, UR5, 0xb0, URZ ;  /* 0x000000b005057890 */ /* 0x000fe2000fffe0ff */
[----:B-1----:R-:W-:Y:S01]  /*2bf0*/  LEA R0, R11, UR37, 0x3 ;  /* 0x000000250b007c11 */ /* 0x002fe2000f8e18ff */
[----:B------:R-:W-:Y:S01]  /*2c00*/  UIADD3 UR4, UPT, UPT, UR4, 0x120, URZ ;  /* 0x0000012004047890 */ /* 0x000fe2000fffe0ff */
[----:B------:R1:W-:Y:S01]  /*2c10*/  @!P2 SYNCS.ARRIVE.TRANS64.RED RZ, [R3+URZ], R4 ;  /* 0x0000000403ffa9a7 */ /* 0x0003e200080004ff */
[----:B------:R-:W-:Y:S01]  /*2c20*/  UIADD3 UR6, UPT, UPT, UR6, 0x1, URZ ;  /* 0x0000000106067890 */ /* 0x000fe2000fffe0ff */
[----:B------:R-:W-:-:S03]  /*2c30*/  VIADD R8, R8, 0x1 ;  /* 0x0000000108087836 */ /* 0x000fc60000000000 */
[----:B------:R-:W-:Y:S02]  /*2c40*/  UISETP.NE.AND UP0, UPT, UR6, 0x2, UPT ;  /* 0x000000020600788c */ /* 0x000fe4000bf05270 */
[----:B------:R-:W-:Y:S01]  /*2c50*/  ISETP.NE.AND P0, PT, R8, 0x2, PT ;  /* 0x000000020800780c */ /* 0x000fe20003f05270 */
[----:B------:R-:W-:Y:S06]  /*2c60*/  UGETNEXTWORKID.BROADCAST [UR4], [UR5] ;  /* 0x00000000040073ca */ /* 0x000fec0008000100 */
[----:B------:R-:W-:Y:S02]  /*2c70*/  USEL UR4, URZ, 0x1, UP0 ;  /* 0x00000001ff047887 */ /* 0x000fe40008000000 */
[----:B------:R-:W-:-:S04]  /*2c80*/  USEL UR6, UR6, URZ, UP0 ;  /* 0x000000ff06067287 */ /* 0x000fc80008000000 */
[----:B------:R-:W-:Y:S02]  /*2c90*/  LOP3.LUT R12, R12, UR4, RZ, 0x3c, !PT ;  /* 0x000000040c0c7c12 */ /* 0x000fe4000f8e3cff */
[----:B-1----:R-:W-:-:S04]  /*2ca0*/  SHF.L.U32 R4, R10, 0x1f, RZ ;  /* 0x0000001f0a047819 */ /* 0x002fc800000006ff */
[----:B------:R-:W1:Y:S02]  /*2cb0*/  SYNCS.PHASECHK.TRANS64.TRYWAIT P1, [R0+URZ+0xb0], R4 ;  /* 0x0000b004000075a7 */ /* 0x000e6400080211ff */
[----:B-1----:R-:W-:Y:S05]  /*2cc0*/  @!P1 BRA `(.L_x_50) ;  /* 0x0000005800049947 */ /* 0x002fea0003800000 */
.L_x_141:
[C---:B-1----:R-:W-:Y:S01]  /*2cd0*/  LEA R4, R11.reuse, UR37, 0x4 ;  /* 0x000000250b047c11 */ /* 0x042fe2000f8e20ff */
[----:B------:R-:W-:Y:S01]  /*2ce0*/  VIADD R0, R0, 0xc0 ;  /* 0x000000c000007836 */ /* 0x000fe20000000000 */
[----:B------:R-:W-:Y:S01]  /*2cf0*/  SEL R8, R8, RZ, P0 ;  /* 0x000000ff08087207 */ /* 0x000fe20000000000 */
[----:B------:R-:W-:-:S03]  /*2d00*/  VIADD R11, R11, 0x1 ;  /* 0x000000010b0b7836 */ /* 0x000fc60000000000 */
[----:B------:R-:W1:Y:S01]  /*2d10*/  LDS.128 R4, [R4+0x120] ;  /* 0x0001200004047984 */ /* 0x000e620000000c00 */
[----:B------:R-:W-:Y:S02]  /*2d20*/  PRMT R0, RZ, 0x654, R0 ;  /* 0x00000654ff007816 */ /* 0x000fe40000000000 */
[C---:B------:R-:W-:Y:S01]  /*2d30*/  ISETP.NE.AND P1, PT, R11.reuse, 0x2, PT ;  /* 0x000000020b00780c */ /* 0x040fe20003f25270 */
[----:B------:R-:W-:Y:S01]  /*2d40*/  @!PT LDS RZ, [RZ] ;  /* 0x00000000fffff984 */ /* 0x000fe20000000800 */
[----:B------:R-:W-:Y:S01]  /*2d50*/  @!PT LDS RZ, [RZ] ;  /* 0x00000000fffff984 */ /* 0x000fe20000000800 */
[----:B------:R-:W-:Y:S01]  /*2d60*/  @!PT LDS RZ, [RZ] ;  /* 0x00000000fffff984 */ /* 0x000fe20000000800 */
[----:B------:R-:W-:Y:S01]  /*2d70*/  @!PT LDS RZ, [RZ] ;  /* 0x00000000fffff984 */ /* 0x000fe20000000800 */
[----:B------:R2:W-:Y:S06]  /*2d80*/  MEMBAR.ALL.CTA ;  /* 0x0000000000007992 */ /* 0x0005ec0000008000 */
[----:B--2---:R-:W2:Y:S01]  /*2d90*/  FENCE.VIEW.ASYNC.S ;  /* 0x00000000000073c6 */ /* 0x004ea20000000000 */
[----:B------:R-:W-:Y:S01]  /*2da0*/  SEL R11, R11, RZ, P1 ;  /* 0x000000ff0b0b7207 */ /* 0x000fe20000800000 */
[----:B--2---:R2:W-:Y:S01]  /*2db0*/  SYNCS.ARRIVE.TRANS64.RED.A1T0 RZ, [R0+URZ], RZ ;  /* 0x000000ff00ff79a7 */ /* 0x0045e200081004ff */
[----:B-1----:R-:W-:-:S02]  /*2dc0*/  LOP3.LUT P3, RZ, R6, 0x1, RZ, 0xc0, !PT ;  /* 0x0000000106ff7812 */ /* 0x002fc4000786c0ff */
[----:B------:R-:W-:-:S04]  /*2dd0*/  SEL R4, RZ, 0x1, P1 ;  /* 0x00000001ff047807 */ /* 0x000fc80000800000 */
[----:B------:R-:W-:Y:S02]  /*2de0*/  LOP3.LUT R10, R10, R4, RZ, 0x3c, !PT ;  /* 0x000000040a0a7212 */ /* 0x000fe400078e3cff */
[----:B--2---:R-:W-:-:S04]  /*2df0*/  SEL R0, RZ, 0x1, P0 ;  /* 0x00000001ff007807 */ /* 0x004fc80000000000 */
[----:B------:R-:W-:Y:S01]  /*2e00*/  LOP3.LUT R9, R9, R0, RZ, 0x3c, !PT ;  /* 0x0000000009097212 */ /* 0x000fe200078e3cff */
[----:B------:R-:W-:Y:S06]  /*2e10*/  @P3 BRA `(.L_x_51) ;  /* 0xfffffffc002c3947 */ /* 0x000fec000383ffff */
[----:B------:R-:W-:Y:S01]  /*2e20*/  ULEA UR5, UR6, UR37, 0x3 ;  /* 0x0000002506057291 */ /* 0x000fe2000f8e18ff */
[----:B------:R-:W-:-:S08]  /*2e30*/  SHF.L.U32 R2, R12, 0x1f, RZ ;  /* 0x0000001f0c027819 */ /* 0x000fd000000006ff */
[----:B------:R-:W1:Y:S02]  /*2e40*/  SYNCS.PHASECHK.TRANS64 P0, [UR5+0xc0], R2 ;  /* 0x0000c002ff0075a7 */ /* 0x000e640008001005 */
[----:B-1----:R-:W-:Y:S05]  /*2e50*/  @P0 BRA `(.L_x_52) ;  /* 0x0000000000080947 */ /* 0x002fea0003800000 */
[----:B------:R-:W1:Y:S02]  /*2e60*/  SYNCS.PHASECHK.TRANS64.TRYWAIT P0, [UR5+0xc0], R2 ;  /* 0x0000c002ff0075a7 */ /* 0x000e640008001105 */
[----:B-1----:R-:W-:Y:S05]  /*2e70*/  @!P0 BRA `(.L_x_53) ;  /* 0x0000005400ac8947 */ /* 0x002fea0003800000 */
.L_x_52:
[----:B------:R-:W-:-:S04]  /*2e80*/  UIADD3 UR4, UPT, UPT, UR6, 0x1, URZ ;  /* 0x0000000106047890 */ /* 0x000fc8000fffe0ff */
[----:B------:R-:W-:-:S04]  /*2e90*/  UISETP.NE.AND UP0, UPT, UR4, 0x2, UPT ;  /* 0x000000020400788c */ /* 0x000fc8000bf05270 */
[----:B------:R-:W-:Y:S02]  /*2ea0*/  USEL UR7, URZ, 0x1, UP0 ;  /* 0x00000001ff077887 */ /* 0x000fe40008000000 */
[----:B------:R-:W-:-:S04]  /*2eb0*/  USEL UR4, UR4, URZ, UP0 ;  /* 0x000000ff04047287 */ /* 0x000fc80008000000 */
[----:B------:R-:W-:Y:S01]  /*2ec0*/  ULEA UR4, UR4, UR37, 0x3 ;  /* 0x0000002504047291 */ /* 0x000fe2000f8e18ff */
[----:B-1----:R-:W-:-:S04]  /*2ed0*/  LOP3.LUT R2, R12, UR7, RZ, 0x3c, !PT ;  /* 0x000000070c027c12 */ /* 0x002fc8000f8e3cff */
[----:B------:R-:W-:-:S04]  /*2ee0*/  SHF.L.U32 R0, R2, 0x1f, RZ ;  /* 0x0000001f02007819 */ /* 0x000fc800000006ff */
[----:B------:R-:W1:Y:S02]  /*2ef0*/  SYNCS.PHASECHK.TRANS64 P0, [UR4+0xc0], R0 ;  /* 0x0000c000ff0075a7 */ /* 0x000e640008001004 */
[----:B-1----:R-:W-:Y:S05]  /*2f00*/  @P0 EXIT ;  /* 0x000000000000094d */ /* 0x002fea0003800000 */
[----:B------:R-:W-:Y:S02]  /*2f10*/  SHF.L.U32 R2, R2, 0x1f, RZ ;  /* 0x0000001f02027819 */ /* 0x000fe400000006ff */
[----:B------:R-:W-:-:S07]  /*2f20*/  MOV R0, UR4 ;  /* 0x0000000400007c02 */ /* 0x000fce0008000f00 */
.L_x_54:
[----:B-1----:R1:W2:Y:S02]  /*2f30*/  SYNCS.PHASECHK.TRANS64.TRYWAIT P0, [R0+URZ+0xc0], R2 ;  /* 0x0000c002000075a7 */ /* 0x0022a400080011ff */
[----:B--2---:R-:W-:Y:S05]  /*2f40*/  @!P0 NANOSLEEP.SYNCS 0x989680 ;  /* 0x009896800000895d */ /* 0x004fea0003900000 */
[----:B------:R-:W2:Y:S02]  /*2f50*/  @!P0 SYNCS.PHASECHK.TRANS64 P0, [R0+URZ+0xc0], R2 ;  /* 0x0000c002000085a7 */ /* 0x000ea400080010ff */
[----:B--2---:R-:W-:Y:S05]  /*2f60*/  @P0 EXIT ;  /* 0x000000000000094d */ /* 0x004fea0003800000 */
[----:B------:R-:W-:Y:S05]  /*2f70*/  BRA `(.L_x_54) ;  /* 0xfffffffc00ec7947 */ /* 0x000fea000383ffff */
.L_x_47:
[----:B------:R-:W-:-:S09]  /*2f80*/  UISETP.NE.AND UP1, UPT, UR8, URZ, UPT ;  /* 0x000000ff0800728c */ /* 0x000fd2000bf25270 */
[----:B------:R-:W-:Y:S05]  /*2f90*/  BRA.U UP1, `(.L_x_55) ;  /* 0x0000001501747547 */ /* 0x000fea000b800000 */
[----:B------:R-:W-:Y:S01]  /*2fa0*/  UMOV UR4, 0x40 ;  /* 0x0000004000047882 */ /* 0x000fe20000000000 */
[----:B------:R-:W-:Y:S01]  /*2fb0*/  NOP ;  /* 0x0000000000007918 */ /* 0x000fe20000000000 */
[----:B------:R-:W-:Y:S01]  /*2fc0*/  ULEA UR4, UR37, UR4, 0x18 ;  /* 0x0000000425047291 */ /* 0x000fe2000f8ec0ff */
[----:B------:R-:W-:Y:S02]  /*2fd0*/  UMOV UR5, 0x400 ;  /* 0x0000040000057882 */ /* 0x000fe40000000000 */
[----:B------:R-:W-:-:S06]  /*2fe0*/  ULEA UR37, UR37, UR5, 0x18 ;  /* 0x0000000525257291 */ /* 0x000fcc000f8ec0ff */
[----:B------:R-:W1:Y:S02]  /*2ff0*/  LDS.U8 R0, [UR4+0x1c] ;  /* 0x00001c04ff007984 */ /* 0x000e640008000000 */
[----:B-1----:R-:W-:-:S13]  /*3000*/  ISETP.NE.AND P0, PT, R0, RZ, PT ;  /* 0x000000ff0000720c */ /* 0x002fda0003f05270 */
[----:B------:R-:W-:Y:S05]  /*3010*/  @P0 BRA `(.L_x_56) ;  /* 0x0000000000580947 */ /* 0x000fea0003800000 */
[----:B------:R-:W-:-:S13]  /*3020*/  ELECT P0, URZ, PT ;  /* 0x0000000000ff782f */ /* 0x000fda0003800000 */
[----:B------:R-:W-:Y:S05]  /*3030*/  @!P0 BRA `(.L_x_57) ;  /* 0x0000000000608947 */ /* 0x000fea0003800000 */
[----:B------:R-:W-:Y:S01]  /*3040*/  UMOV UR5, 0x10 ;  /* 0x0000001000057882 */ /* 0x000fe20000000000 */
[----:B------:R-:W-:Y:S01]  /*3050*/  HFMA2 R0, -RZ, RZ, 0, 5.9604644775390625e-08 ;  /* 0x00000001ff007431 */ /* 0x000fe200000001ff */
[----:B------:R-:W-:-:S03]  /*3060*/  MOV R2, 0xffff ;  /* 0x0000ffff00027802 */ /* 0x000fc60000000f00 */
[----:B------:R-:W-:Y:S04]  /*3070*/  DEPBAR.LE SB1, 0x36 ;  /* 0x00009d800000791a */ /* 0x000fe80000000000 */
[----:B------:R-:W1:Y:S02]  /*3080*/  UTCATOMSWS.FIND_AND_SET.ALIGN UP0, UR5, UR5 ;  /* 0x00000005000575e3 */ /* 0x000e640008000800 */
[----:B-1----:R-:W-:Y:S01]  /*3090*/  MOV R3, UR5 ;  /* 0x0000000500037c02 */ /* 0x002fe20008000f00 */
[----:B------:R-:W-:Y:S06]  /*30a0*/  BRA.U UP0, `(.L_x_58) ;  /* 0x0000000100187547 */ /* 0x000fec000b800000 */
.L_x_59:
[----:B------:R-:W-:Y:S05]  /*30b0*/  NANOSLEEP 0x64 ;  /* 0x000000640000795d */ /* 0x000fea0003800000 */
[----:B------:R-:W-:-:S05]  /*30c0*/  UMOV UR5, 0x10 ;  /* 0x0000001000057882 */ /* 0x000fca0000000000 */
[----:B------:R-:W-:Y:S04]  /*30d0*/  DEPBAR.LE SB1, 0x36 ;  /* 0x00009d800000791a */ /* 0x000fe80000000000 */
[----:B------:R-:W1:Y:S02]  /*30e0*/  UTCATOMSWS.FIND_AND_SET.ALIGN UP0, UR5, UR5 ;  /* 0x00000005000575e3 */ /* 0x000e640008000800 */
[----:B-1----:R-:W-:Y:S01]  /*30f0*/  MOV R3, UR5 ;  /* 0x0000000500037c02 */ /* 0x002fe20008000f00 */
[----:B------:R-:W-:Y:S05]  /*3100*/  BRA.U !UP0, `(.L_x_59) ;  /* 0xfffffffd08e87547 */ /* 0x000fea000b83ffff */
.L_x_58:
[-C--:B------:R-:W-:Y:S02]  /*3110*/  SHF.L.U32 R2, R2, R3.reuse, RZ ;  /* 0x0000000302027219 */ /* 0x080fe400000006ff */
[----:B------:R-:W-:Y:S01]  /*3120*/  SHF.L.U32 R0, R0, R3, RZ ;  /* 0x0000000300007219 */ /* 0x000fe200000006ff */
[----:B------:R-:W-:Y:S02]  /*3130*/  IMAD.SHL.U32 R3, R3, 0x20, RZ ;  /* 0x0000002003037824 */ /* 0x000fe400078e00ff */
[----:B------:R1:W-:Y:S04]  /*3140*/  ATOMS.OR RZ, [UR4+0x14], R2 ;  /* 0x00001402ffff798c */ /* 0x0003e8000b000004 */
[----:B------:R1:W-:Y:S04]  /*3150*/  ATOMS.OR RZ, [UR4+0x18], R0 ;  /* 0x00001800ffff798c */ /* 0x0003e8000b000004 */
[----:B------:R1:W-:Y:S01]  /*3160*/  STS [UR37+0x140], R3 ;  /* 0x00014003ff007988 */ /* 0x0003e20008000825 */
[----:B------:R-:W-:Y:S05]  /*3170*/  BRA `(.L_x_57) ;  /* 0x0000000000107947 */ /* 0x000fea0003800000 */
.L_x_56:
[----:B------:R-:W-:Y:S02]  /*3180*/  MOV R0, 0xffffffff ;  /* 0xffffffff00007802 */ /* 0x000fe40000000f00 */
[----:B------:R-:W-:-:S03]  /*3190*/  MOV R2, 0x31c0 ;  /* 0x000031c000027802 */ /* 0x000fc60000000f00 */
[----:B------:R1:W-:Y:S04]  /*31a0*/  STS [UR37+0x140], R0 ;  /* 0x00014000ff007988 */ /* 0x0003e80008000825 */
[----:B-1-3-5:R-:W-:Y:S05]  /*31b0*/  CALL.REL.NOINC `($__internal_1_$__cuda_sm10x_tcgen05_guardrail_trap_phase_invalid_during_alloc) ;  /* 0x0000005800507944 */ /* 0x02afea0003c00000 */
.L_x_57:
[----:B------:R-:W-:Y:S05]  /*31c0*/  WARPSYNC.ALL ;  /* 0x0000000000007948 */ /* 0x000fea0003800000 */
[----:B------:R-:W2:Y:S01]  /*31d0*/  S2UR UR14, SR_CgaCtaId ;  /* 0x00000000000e79c3 */ /* 0x000ea20000008800 */
[----:B------:R-:W-:Y:S01]  /*31e0*/  UMOV UR4, 0x400 ;  /* 0x0000040000047882 */ /* 0x000fe20000000000 */
[----:B------:R-:W-:-:S06]  /*31f0*/  NOP ;  /* 0x0000000000007918 */ /* 0x000fcc0000000000 */
[----:B------:R-:W-:Y:S08]  /*3200*/  BAR.ARV 0x6, 0xa0 ;  /* 0x0182800000007b1d */ /* 0x000ff00000002000 */
[----:B------:R-:W4:Y:S01]  /*3210*/  LDC R8, c[0x0][0x370] ;  /* 0x0000dc00ff087b82 */ /* 0x000f220000000800 */
[----:B------:R-:W-:Y:S01]  /*3220*/  HFMA2 R15, -RZ, RZ, 0, 5.9604644775390625e-08 ;  /* 0x00000001ff0f7431 */ /* 0x000fe200000001ff */
[----:B------:R-:W-:Y:S01]  /*3230*/  CS2R R12, SRZ ;  /* 0x00000000000c7805 */ /* 0x000fe2000001ff00 */
[----:B------:R-:W-:Y:S01]  /*3240*/  IMAD.MOV.U32 R11, RZ, RZ, RZ ;  /* 0x000000ffff0b7224 */ /* 0x000fe200078e00ff */
[----:B------:R-:W-:Y:S01]  /*3250*/  UMOV UR27, URZ ;  /* 0x000000ff001b7c82 */ /* 0x000fe20008000000 */
[----:B------:R-:W-:Y:S01]  /*3260*/  UMOV UR26, URZ ;  /* 0x000000ff001a7c82 */ /* 0x000fe20008000000 */
[----:B--2---:R-:W-:Y:S01]  /*3270*/  ULEA UR14, UR14, UR4, 0x18 ;  /* 0x000000040e0e7291 */ /* 0x004fe2000f8ec0ff */
[----:B------:R-:W2:Y:S03]  /*3280*/  LDCU UR4, c[0x0][0x38c] ;  /* 0x00007180ff0477ac */ /* 0x000ea60008000800 */
[----:B------:R-:W-:-:S02]  /*3290*/  UIADD3 UR19, UPT, UPT, UR14, 0x6400, URZ ;  /* 0x000064000e137890 */ /* 0x000fc4000fffe0ff */
[----:B------:R-:W-:-:S03]  /*32a0*/  UIADD3 UR20, UPT, UPT, UR14, 0x22400, URZ ;  /* 0x000224000e147890 */ /* 0x000fc6000fffe0ff */
[----:B-1----:R-:W1:Y:S01]  /*32b0*/  LDS R0, [UR14+0x140] ;  /* 0x0001400eff007984 */ /* 0x002e620008000800 */
[----:B------:R-:W-:Y:S02]  /*32c0*/  UIADD3 UR21, UPT, UPT, UR14, 0x30400, URZ ;  /* 0x000304000e157890 */ /* 0x000fe4000fffe0ff */
[----:B------:R-:W-:Y:S02]  /*32d0*/  UIADD3 UR22, UPT, UPT, UR14, 0x32000, URZ ;  /* 0x000320000e167890 */ /* 0x000fe4000fffe0ff */
[----:B------:R-:W-:Y:S02]  /*32e0*/  USHF.R.U32.HI UR19, URZ, 0x4, UR19 ;  /* 0x00000004ff137899 */ /* 0x000fe40008011613 */
[----:B------:R-:W-:Y:S02]  /*32f0*/  USHF.R.U32.HI UR20, URZ, 0x4, UR20 ;  /* 0x00000004ff147899 */ /* 0x000fe40008011614 */
[----:B------:R-:W-:Y:S02]  /*3300*/  USHF.R.U32.HI UR21, URZ, 0x4, UR21 ;  /* 0x00000004ff157899 */ /* 0x000fe40008011615 */
[----:B--2---:R-:W-:-:S02]  /*3310*/  UIADD3 UR4, UPT, UPT, UR4, 0xff, URZ ;  /* 0x000000ff04047890 */ /* 0x004fc4000fffe0ff */
[----:B------:R-:W-:Y:S02]  /*3320*/  USHF.R.U32.HI UR22, URZ, 0x4, UR22 ;  /* 0x00000004ff167899 */ /* 0x000fe40008011616 */
[----:B------:R-:W-:Y:S02]  /*3330*/  USHF.R.S32.HI UR13, URZ, 0x1f, UR4 ;  /* 0x0000001fff0d7899 */ /* 0x000fe40008011404 */
[----:B------:R-:W-:Y:S02]  /*3340*/  ULOP3.LUT UR19, UR19, 0x3fff, URZ, 0xc0, !UPT ;  /* 0x00003fff13137892 */ /* 0x000fe4000f8ec0ff */
[----:B------:R-:W-:Y:S02]  /*3350*/  ULEA.HI UR13, UR13, UR4, URZ, 0x8 ;  /* 0x000000040d0d7291 */ /* 0x000fe4000f8f40ff */
[----:B------:R-:W-:Y:S02]  /*3360*/  ULOP3.LUT UR20, UR20, 0x3fff, URZ, 0xc0, !UPT ;  /* 0x00003fff14147892 */ /* 0x000fe4000f8ec0ff */
[----:B------:R-:W-:-:S02]  /*3370*/  USHF.R.S32.HI UR13, URZ, 0x8, UR13 ;  /* 0x00000008ff0d7899 */ /* 0x000fc4000801140d */
[----:B------:R-:W-:Y:S02]  /*3380*/  ULOP3.LUT UR21, UR21, 0x3fff, URZ, 0xc0, !UPT ;  /* 0x00003fff15157892 */ /* 0x000fe4000f8ec0ff */
[----:B------:R-:W-:Y:S02]  /*3390*/  UISETP.LT.AND UP0, UPT, UR13, 0x1, UPT ;  /* 0x000000010d00788c */ /* 0x000fe4000bf01270 */
[----:B------:R-:W-:Y:S02]  /*33a0*/  ULOP3.LUT UR22, UR22, 0x3fff, URZ, 0xc0, !UPT ;  /* 0x00003fff16167892 */ /* 0x000fe4000f8ec0ff */
[----:B------:R-:W-:Y:S02]  /*33b0*/  USEL UR18, UR13, 0x1, !UP0 ;  /* 0x000000010d127887 */ /* 0x000fe4000c000000 */
[----:B------:R-:W-:Y:S02]  /*33c0*/  ULOP3.LUT UR19, UR19, 0x10000, URZ, 0xfc, !UPT ;  /* 0x0001000013137892 */ /* 0x000fe4000f8efcff */
[----:B------:R-:W-:-:S02]  /*33d0*/  ULOP3.LUT UR20, UR20, 0x10000, URZ, 0xfc, !UPT ;  /* 0x0001000014147892 */ /* 0x000fc4000f8efcff */
[----:B------:R-:W-:Y:S02]  /*33e0*/  ULOP3.LUT UR21, UR21, 0x10000, URZ, 0xfc, !UPT ;  /* 0x0001000015157892 */ /* 0x000fe4000f8efcff */
[----:B------:R-:W-:Y:S01]  /*33f0*/  ULOP3.LUT UR22, UR22, 0x10000, URZ, 0xfc, !UPT ;  /* 0x0001000016167892 */ /* 0x000fe2000f8efcff */
[----:B-1----:R-:W-:Y:S01]  /*3400*/  R2UR UR32, R0 ;  /* 0x00000000002072ca */ /* 0x002fe200000e0000 */
[----:B------:R-:W-:Y:S01]  /*3410*/  UIADD3 UR18, UPT, UPT, -UR18, URZ, URZ ;  /* 0x000000ff12127290 */ /* 0x000fe2000fffe1ff */
[----:B------:R-:W1:Y:S11]  /*3420*/  LDC R0, c[0x0][0x374] ;  /* 0x0000dd00ff007b82 */ /* 0x000e760000000800 */
[----:B------:R-:W-:Y:S01]  /*3430*/  IMAD.U32 R2, RZ, RZ, UR32 ;  /* 0x00000020ff027e24 */ /* 0x000fe2000f8e00ff */
[----:B------:R-:W-:-:S02]  /*3440*/  UIADD3 UR10, UPT, UPT, UR32, 0x80, URZ ;  /* 0x00000080200a7890 */ /* 0x000fc4000fffe0ff */
[----:B------:R-:W-:Y:S01]  /*3450*/  UIADD3 UR8, UPT, UPT, UR32, 0x84, URZ ;  /* 0x0000008420087890 */ /* 0x000fe2000fffe0ff */
[----:B------:R-:W-:Y:S01]  /*3460*/  VIADD R2, R2, 0x88 ;  /* 0x0000008802027836 */ /* 0x000fe20000000000 */
[----:B------:R-:W-:Y:S02]  /*3470*/  UIADD3 UR6, UPT, UPT, UR32, -0x7fffff80, URZ ;  /* 0x8000008020067890 */ /* 0x000fe4000fffe0ff */
[----:B------:R-:W-:Y:S02]  /*3480*/  UIADD3 UR4, UPT, UPT, UR32, -0x7fffff7c, URZ ;  /* 0x8000008420047890 */ /* 0x000fe4000fffe0ff */
[----:B------:R-:W-:Y:S01]  /*3490*/  R2UR UR12, R2 ;  /* 0x00000000020c72ca */ /* 0x000fe200000e0000 */
[----:B------:R-:W-:Y:S02]  /*34a0*/  USHF.R.U32.HI UR31, URZ, 0x11, UR10 ;  /* 0x00000011ff1f7899 */ /* 0x000fe4000801160a */
[----:B------:R-:W-:Y:S02]  /*34b0*/  USHF.R.U32.HI UR30, URZ, 0x11, UR6 ;  /* 0x00000011ff1e7899 */ /* 0x000fe40008011606 */
[----:B------:R-:W-:-:S02]  /*34c0*/  USHF.R.U32.HI UR29, URZ, 0x11, UR8 ;  /* 0x00000011ff1d7899 */ /* 0x000fc40008011608 */
[----:B------:R-:W-:Y:S02]  /*34d0*/  USHF.R.U32.HI UR28, URZ, 0x11, UR4 ;  /* 0x00000011ff1c7899 */ /* 0x000fe40008011604 */
[----:B------:R-:W-:Y:S02]  /*34e0*/  ULOP3.LUT UR31, UR31, 0x6000, URZ, 0xc0, !UPT ;  /* 0x000060001f1f7892 */ /* 0x000fe4000f8ec0ff */
[----:B------:R-:W-:Y:S02]  /*34f0*/  ULOP3.LUT UR30, UR30, 0x6000, URZ, 0xc0, !UPT ;  /* 0x000060001e1e7892 */ /* 0x000fe4000f8ec0ff */
[----:B------:R-:W-:Y:S02]  /*3500*/  ULOP3.LUT UR29, UR29, 0x6000, URZ, 0xc0, !UPT ;  /* 0x000060001d1d7892 */ /* 0x000fe4000f8ec0ff */
[----:B------:R-:W-:Y:S02]  /*3510*/  ULOP3.LUT UR28, UR28, 0x6000, URZ, 0xc0, !UPT ;  /* 0x000060001c1c7892 */ /* 0x000fe4000f8ec0ff */
[----:B------:R-:W-:-:S02]  /*3520*/  ULOP3.LUT UR31, UR31, 0x890, URZ, 0xfc, !UPT ;  /* 0x000008901f1f7892 */ /* 0x000fc4000f8efcff */
[----:B------:R-:W-:Y:S02]  /*3530*/  ULOP3.LUT UR30, UR30, 0x890, URZ, 0xfc, !UPT ;  /* 0x000008901e1e7892 */ /* 0x000fe4000f8efcff */
[----:B------:R-:W-:Y:S02]  /*3540*/  ULOP3.LUT UR29, UR29, 0x890, URZ, 0xfc, !UPT ;  /* 0x000008901d1d7892 */ /* 0x000fe4000f8efcff */
[----:B----4-:R-:W-:-:S12]  /*3550*/  ULOP3.LUT UR28, UR28, 0x890, URZ, 0xfc, !UPT ;  /* 0x000008901c1c7892 */ /* 0x010fd8000f8efcff */
.L_x_68:
[C---:B------:R-:W-:Y:S02]  /*3560*/  LEA R2, R13.reuse, UR14, 0x3 ;  /* 0x0000000e0d027c11 */ /* 0x040fe4000f8e18ff */
[----:B------:R-:W-:Y:S02]  /*3570*/  SHF.L.U32 R3, R12, 0x1f, RZ ;  /* 0x0000001f0c037819 */ /* 0x000fe400000006ff */
[----:B------:R-:W-:Y:S02]  /*3580*/  LEA R4, R13, UR14, 0x4 ;  /* 0x0000000e0d047c11 */ /* 0x000fe4000f8e20ff */
[----:B--2---:R-:W2:Y:S02]  /*3590*/  SYNCS.PHASECHK.TRANS64.TRYWAIT P0, [R2+URZ+0xb0], R3 ;  /* 0x0000b003020075a7 */ /* 0x004ea400080011ff */
[----:B--2-4-:R-:W-:Y:S05]  /*35a0*/  @!P0 BRA `(.L_x_60) ;  /* 0x0000004c00f88947 */ /* 0x014fea0003800000 */
.L_x_143:
[----:B------:R-:W4:Y:S01]  /*35b0*/  LDS.128 R4, [R4+0x120] ;  /* 0x0001200004047984 */ /* 0x000f220000000c00 */
[----:B---3--:R-:W-:Y:S01]  /*35c0*/  ISETP.GE.AND P0, PT, R40, 0x1, PT ;  /* 0x000000012800780c */ /* 0x008fe20003f06270 */
[----:B--2---:R-:W-:Y:S01]  /*35d0*/  VIADD R2, R2, 0xc0 ;  /* 0x000000c002027836 */ /* 0x004fe20000000000 */
[----:B------:R-:W-:Y:S01]  /*35e0*/  @!PT LDS RZ, [RZ] ;  /* 0x00000000fffff984 */ /* 0x000fe20000000800 */
[----:B------:R-:W-:Y:S01]  /*35f0*/  @!PT LDS RZ, [RZ] ;  /* 0x00000000fffff984 */ /* 0x000fe20000000800 */
[----:B------:R-:W-:Y:S01]  /*3600*/  @!PT LDS RZ, [RZ] ;  /* 0x00000000fffff984 */ /* 0x000fe20000000800 */
[----:B------:R-:W-:Y:S01]  /*3610*/  @!PT LDS RZ, [RZ] ;  /* 0x00000000fffff984 */ /* 0x000fe20000000800 */
[----:B------:R2:W-:Y:S06]  /*3620*/  MEMBAR.ALL.CTA ;  /* 0x0000000000007992 */ /* 0x0005ec0000008000 */
[----:B--2---:R-:W2:Y:S01]  /*3630*/  FENCE.VIEW.ASYNC.S ;  /* 0x00000000000073c6 */ /* 0x004ea20000000000 */
[----:B------:R-:W-:-:S04]  /*3640*/  PRMT R2, RZ, 0x654, R2 ;  /* 0x00000654ff027816 */ /* 0x000fc80000000002 */
[----:B--2---:R2:W-:Y:S01]  /*3650*/  SYNCS.ARRIVE.TRANS64.RED.A1T0 RZ, [R2+URZ], RZ ;  /* 0x000000ff02ff79a7 */ /* 0x0045e200081004ff */
[----:B----4-:R-:W-:-:S13]  /*3660*/  LOP3.LUT P3, RZ, R6, 0x1, RZ, 0xc0, !PT ;  /* 0x0000000106ff7812 */ /* 0x010fda000786c0ff */
[----:B------:R-:W-:Y:S02]  /*3670*/  @P3 MOV R10, R4 ;  /* 0x00000004000a3202 */ /* 0x000fe40000000f00 */
[----:B------:R-:W-:Y:S01]  /*3680*/  @P3 LOP3.LUT R9, R5, 0xffff, RZ, 0xc0, !PT ;  /* 0x0000ffff05093812 */ /* 0x000fe200078ec0ff */
[----:B--2---:R-:W-:Y:S06]  /*3690*/  @!P0 BRA `(.L_x_61) ;  /* 0x0000000000b88947 */ /* 0x004fec0003800000 */
[----:B------:R-:W1:Y:S01]  /*36a0*/  LDC.64 R4, c[0x0][0xf18] ;  /* 0x0003c600ff047b82 */ /* 0x000e620000000a00 */
[----:B------:R-:W-:-:S07]  /*36b0*/  ISETP.NE.AND P0, PT, R40, 0x1, PT ;  /* 0x000000012800780c */ /* 0x000fce0003f05270 */
[----:B------:R-:W2:Y:S08]  /*36c0*/  LDC.64 R6, c[0x0][0xf10] ;  /* 0x0003c400ff067b82 */ /* 0x000eb00000000a00 */
[----:B------:R-:W3:Y:S08]  /*36d0*/  LDC R16, c[0x0][0xf20] ;  /* 0x0003c800ff107b82 */ /* 0x000ef00000000800 */
[----:B------:R-:W4:Y:S01]  /*36e0*/  LDC R17, c[0x0][0xf0c] ;  /* 0x0003c300ff117b82 */ /* 0x000f220000000800 */
[----:B-1----:R-:W-:Y:S01]  /*36f0*/  IMAD.HI.U32 R19, R0, R5, RZ ;  /* 0x0000000500137227 */ /* 0x002fe200078e00ff */
[----:B------:R-:W-:-:S03]  /*3700*/  ISETP.NE.AND P1, PT, R4, 0x1, PT ;  /* 0x000000010400780c */ /* 0x000fc60003f25270 */
[----:B------:R-:W-:-:S03]  /*3710*/  IMAD.HI.U32 R5, R9, R5, RZ ;  /* 0x0000000509057227 */ /* 0x000fc600078e00ff */
[----:B------:R-:W1:Y:S01]  /*3720*/  LDC.64 R2, c[0x0][0xf28] ;  /* 0x0003ca00ff027b82 */ /* 0x000e620000000a00 */
[----:B--2---:R-:W-:-:S04]  /*3730*/  IMAD.HI.U32 R20, R8, R6, RZ ;  /* 0x0000000608147227 */ /* 0x004fc800078e00ff */
[----:B------:R-:W-:Y:S01]  /*3740*/  IMAD.HI.U32 R21, R10, R6, RZ ;  /* 0x000000060a157227 */ /* 0x000fe200078e00ff */
[----:B------:R-:W-:Y:S02]  /*3750*/  SHF.R.U32.HI R20, RZ, R7, R20 ;  /* 0x00000007ff147219 */ /* 0x000fe40000011614 */
[-C--:B---3--:R-:W-:Y:S02]  /*3760*/  SHF.R.U32.HI R19, RZ, R16.reuse, R19 ;  /* 0x00000010ff137219 */ /* 0x088fe40000011613 */
[----:B------:R-:W-:Y:S02]  /*3770*/  SHF.R.U32.HI R5, RZ, R16, R5 ;  /* 0x00000010ff057219 */ /* 0x000fe40000011605 */
[----:B------:R-:W-:Y:S02]  /*3780*/  SEL R19, R0, R19, !P1 ;  /* 0x0000001300137207 */ /* 0x000fe40004800000 */
[----:B------:R-:W-:Y:S02]  /*3790*/  SHF.R.U32.HI R21, RZ, R7, R21 ;  /* 0x00000007ff157219 */ /* 0x000fe40000011615 */
[----:B----4-:R-:W-:-:S02]  /*37a0*/  ISETP.NE.AND P2, PT, R17, 0x1, PT ;  /* 0x000000011100780c */ /* 0x010fc40003f45270 */
[----:B------:R-:W-:Y:S02]  /*37b0*/  SEL R5, R9, R5, !P1 ;  /* 0x0000000509057207 */ /* 0x000fe40004800000 */
[----:B------:R-:W-:Y:S02]  /*37c0*/  SEL R20, R8, R20, !P2 ;  /* 0x0000001408147207 */ /* 0x000fe40005000000 */
[----:B------:R-:W-:Y:S01]  /*37d0*/  SEL R21, R10, R21, !P2 ;  /* 0x000000150a157207 */ /* 0x000fe20005000000 */
[----:B-1----:R-:W-:-:S04]  /*37e0*/  IMAD.HI.U32 R18, R19, R2, RZ ;  /* 0x0000000213127227 */ /* 0x002fc800078e00ff */
        /* <DEDUP_REMOVED lines=25> */
.L_x_61:
[----:B------:R-:W2:Y:S02]  /*3980*/  LDCU UR5, c[0x0][0xf30] ;  /* 0x0001e600ff0577ac */ /* 0x000ea40008000800 */
[----:B--2---:R-:W-:-:S09]  /*3990*/  UISETP.NE.AND UP0, UPT, UR5, 0x1, UPT ;  /* 0x000000010500788c */ /* 0x004fd2000bf05270 */
[----:B------:R-:W-:Y:S05]  /*39a0*/  BRA.U UP0, `(.L_x_62) ;  /* 0x0000000100387547 */ /* 0x000fea000b800000 */
[----:B------:R-:W2:Y:S08]  /*39b0*/  LDC.64 R4, c[0x0][0xf10] ;  /* 0x0003c400ff047b82 */ /* 0x000eb00000000a00 */
[----:B------:R-:W3:Y:S08]  /*39c0*/  LDC.64 R2, c[0x0][0xf18] ;  /* 0x0003c600ff027b82 */ /* 0x000ef00000000a00 */
[----:B------:R-:W4:Y:S08]  /*39d0*/  LDC R7, c[0x0][0xf0c] ;  /* 0x0003c300ff077b82 */ /* 0x000f300000000800 */
[----:B------:R-:W1:Y:S01]  /*39e0*/  LDC R6, c[0x0][0xf20] ;  /* 0x0003c800ff067b82 */ /* 0x000e620000000800 */
[----:B--2---:R-:W-:-:S05]  /*39f0*/  IMAD.HI.U32 R4, R10, R4, RZ ;  /* 0x000000040a047227 */ /* 0x004fca00078e00ff */
[----:B------:R-:W-:Y:S01]  /*3a00*/  SHF.R.U32.HI R4, RZ, R5, R4 ;  /* 0x00000005ff047219 */ /* 0x000fe20000011604 */
[----:B---3--:R-:W-:Y:S01]  /*3a10*/  IMAD.HI.U32 R3, R9, R3, RZ ;  /* 0x0000000309037227 */ /* 0x008fe200078e00ff */
[----:B------:R-:W-:Y:S02]  /*3a20*/  ISETP.NE.AND P0, PT, R2, 0x1, PT ;  /* 0x000000010200780c */ /* 0x000fe40003f05270 */
[----:B----4-:R-:W-:-:S04]  /*3a30*/  ISETP.NE.AND P1, PT, R7, 0x1, PT ;  /* 0x000000010700780c */ /* 0x010fc80003f25270 */
[----:B------:R-:W-:Y:S02]  /*3a40*/  SEL R4, R10, R4, !P1 ;  /* 0x000000040a047207 */ /* 0x000fe40004800000 */
[----:B-1----:R-:W-:-:S04]  /*3a50*/  SHF.R.U32.HI R3, RZ, R6, R3 ;  /* 0x00000006ff037219 */ /* 0x002fc80000011603 */
[----:B------:R-:W-:-:S05]  /*3a60*/  SEL R3, R9, R3, !P0 ;  /* 0x0000000309037207 */ /* 0x000fca0004000000 */
[----:B------:R-:W-:-:S04]  /*3a70*/  IMAD.IADD R3, R4, 0x1, -R3 ;  /* 0x0000000104037824 */ /* 0x000fc800078e0a03 */
[----:B------:R-:W-:-:S07]  /*3a80*/  IMAD R9, R3, R2, R9 ;  /* 0x0000000203097224 */ /* 0x000fce00078e0209 */
.L_x_62:
[----:B------:R-:W2:Y:S01]  /*3a90*/  LDCU UR5, c[0x0][0x38c] ;  /* 0x00007180ff0577ac */ /* 0x000ea20008000800 */
[----:B------:R-:W-:Y:S02]  /*3aa0*/  PLOP3.LUT P1, PT, PT, PT, PT, 0x80, 0x8 ;  /* 0x000000000008781c */ /* 0x000fe40003f2f070 */
[----:B------:R-:W-:Y:S01]  /*3ab0*/  SHF.L.U32 R2, R15, 0x1f, RZ ;  /* 0x0000001f0f027819 */ /* 0x000fe200000006ff */
[----:B------:R-:W-:Y:S02]  /*3ac0*/  ULEA UR16, UR27, UR14, 0x3 ;  /* 0x0000000e1b107291 */ /* 0x000fe4000f8e18ff */
[----:B------:R-:W-:Y:S02]  /*3ad0*/  ULEA UR17, UR27, UR32, 0x6 ;  /* 0x000000201b117291 */ /* 0x000fe4000f8e30ff */
[----:B--2---:R-:W-:-:S06]  /*3ae0*/  UISETP.GE.AND UP0, UPT, UR5, 0x1, UPT ;  /* 0x000000010500788c */ /* 0x004fcc000bf06270 */
[----:B------:R-:W-:-:S05]  /*3af0*/  PLOP3.LUT P0, PT, PT, PT, UP0, 0x80, 0x8 ;  /* 0x000000000008781c */ /* 0x000fca0003f0f008 */
[----:B------:R-:W-:-:S08]  /*3b00*/  @UP0 ULEA UR5, UR26, UR14, 0x3 ;  /* 0x0000000e1a050291 */ /* 0x000fd0000f8e18ff */
[----:B------:R-:W-:-:S04]  /*3b10*/  @P0 SHF.L.U32 R3, R11, 0x1f, RZ ;  /* 0x0000001f0b030819 */ /* 0x000fc800000006ff */
[----:B------:R2:W3:Y:S01]  /*3b20*/  @P0 SYNCS.PHASECHK.TRANS64.TRYWAIT P1, [UR5], R3 ;  /* 0x00000003ff0005a7 */ /* 0x0004e20008021105 */
[----:B------:R-:W4:Y:S01]  /*3b30*/  SYNCS.PHASECHK.TRANS64.TRYWAIT P0, [UR16+0xe0], R2 ;  /* 0x0000e002ff0075a7 */ /* 0x000f220008001110 */
[----:B--2---:R-:W-:-:S04]  /*3b40*/  LEA.HI R3, R14, R14, RZ, 0x1 ;  /* 0x0000000e0e037211 */ /* 0x004fc800078f08ff */
[----:B------:R-:W-:-:S05]  /*3b50*/  LOP3.LUT R3, R3, 0x7ffffffe, RZ, 0xc0, !PT ;  /* 0x7ffffffe03037812 */ /* 0x000fca00078ec0ff */
[----:B------:R-:W-:-:S05]  /*3b60*/  IMAD.IADD R3, R14, 0x1, -R3 ;  /* 0x000000010e037824 */ /* 0x000fca00078e0a03 */
[----:B------:R-:W-:-:S13]  /*3b70*/  R2UR UR11, R3 ;  /* 0x00000000030b72ca */ /* 0x000fda00000e0000 */
[----:B------:R-:W-:Y:S01]  /*3b80*/  ULEA UR11, UR11, UR12, 0x1 ;  /* 0x0000000c0b0b7291 */ /* 0x000fe2000f8e08ff */
[----:B---34-:R-:W-:Y:S11]  /*3b90*/  @!P0 BRA `(.L_x_63) ;  /* 0x0000004800908947 */ /* 0x018ff60003800000 */
.L_x_145:
[----:B------:R-:W-:Y:S01]  /*3ba0*/  IADD3 R13, PT, PT, R13, 0x1, RZ ;  /* 0x000000010d0d7810 */ /* 0x000fe20007ffe0ff */
[----:B------:R-:W-:Y:S06]  /*3bb0*/  BRA.U !UP0, `(.L_x_64) ;  /* 0x0000000508507547 */ /* 0x000fec000b800000 */
[----:B------:R-:W-:Y:S02]  /*3bc0*/  ULOP3.LUT UR7, UR11, 0x80000000, URZ, 0x3c, !UPT ;  /* 0x800000000b077892 */ /* 0x000fe4000f8e3cff */
[----:B------:R-:W-:Y:S02]  /*3bd0*/  UIADD3 UR9, UPT, UPT, UR11, 0x4, URZ ;  /* 0x000000040b097890 */ /* 0x000fe4000fffe0ff */
[----:B------:R-:W-:Y:S02]  /*3be0*/  UIADD3 UR5, UPT, UPT, UR11, -0x7ffffffc, URZ ;  /* 0x800000040b057890 */ /* 0x000fe4000fffe0ff */
        /* <DEDUP_REMOVED lines=11> */
[----:B------:R-:W-:Y:S02]  /*3ca0*/  ULOP3.LUT UR34, UR34, 0x480, URZ, 0xfc, !UPT ;  /* 0x0000048022227892 */ /* 0x000fe4000f8efcff */
[----:B------:R-:W-:Y:S02]  /*3cb0*/  UPRMT UR41, UR40, 0x5410, UR31 ;  /* 0x0000541028297896 */ /* 0x000fe4000800001f */
[----:B------:R-:W-:Y:S02]  /*3cc0*/  UPRMT UR39, UR38, 0x5410, UR30 ;  /* 0x0000541026277896 */ /* 0x000fe4000800001e */
[----:B------:R-:W-:-:S02]  /*3cd0*/  UPRMT UR37, UR36, 0x5410, UR29 ;  /* 0x0000541024257896 */ /* 0x000fc4000800001d */
[----:B------:R-:W-:Y:S01]  /*3ce0*/  UPRMT UR35, UR34, 0x5410, UR28 ;  /* 0x0000541022237896 */ /* 0x000fe2000800001c */
[----:B------:R-:W-:Y:S01]  /*3cf0*/  UMOV UR25, URZ ;  /* 0x000000ff00197c82 */ /* 0x000fe20008000000 */
[----:B------:R-:W-:Y:S01]  /*3d00*/  UMOV UR24, UR18 ;  /* 0x0000001200187c82 */ /* 0x000fe20008000000 */
[----:B------:R-:W-:Y:S01]  /*3d10*/  UMOV UR23, UR13 ;  /* 0x0000000d00177c82 */ /* 0x000fe20008000000 */
[----:B------:R-:W-:Y:S01]  /*3d20*/  UMOV UR33, UR26 ;  /* 0x0000001a00217c82 */ /* 0x000fe20008000000 */
[----:B------:R-:W-:Y:S01]  /*3d30*/  UMOV UR40, URZ ;  /* 0x000000ff00287c82 */ /* 0x000fe20008000000 */
[----:B------:R-:W-:Y:S01]  /*3d40*/  UMOV UR38, URZ ;  /* 0x000000ff00267c82 */ /* 0x000fe20008000000 */
[----:B------:R-:W-:Y:S01]  /*3d50*/  UMOV UR36, URZ ;  /* 0x000000ff00247c82 */ /* 0x000fe20008000000 */
[----:B------:R-:W-:-:S05]  /*3d60*/  UMOV UR34, URZ ;  /* 0x000000ff00227c82 */ /* 0x000fca0008000000 */
.L_x_67:
[----:B------:R-:W-:Y:S02]  /*3d70*/  UIADD3 UR24, UPT, UPT, UR24, 0x1, URZ ;  /* 0x0000000118187890 */ /* 0x000fe4000fffe0ff */
[----:B---3--:R-:W-:Y:S02]  /*3d80*/  ULEA UR15, UR33, UR14, 0x3 ;  /* 0x0000000e210f7291 */ /* 0x008fe4000f8e18ff */
[----:B------:R-:W-:Y:S01]  /*3d90*/  UISETP.NE.AND UP0, UPT, UR24, URZ, UPT ;  /* 0x000000ff1800728c */ /* 0x000fe2000bf05270 */
[----:B----4-:R-:W-:Y:S10]  /*3da0*/  @P1 BRA `(.L_x_65) ;  /* 0x00000000000c1947 */ /* 0x010ff40003800000 */
[----:B--2---:R-:W-:Y:S04]  /*3db0*/  SHF.L.U32 R3, R11, 0x1f, RZ ;  /* 0x0000001f0b037819 */ /* 0x004fe800000006ff */
[----:B------:R-:W2:Y:S02]  /*3dc0*/  SYNCS.PHASECHK.TRANS64.TRYWAIT P0, [UR15], R3 ;  /* 0x00000003ff0075a7 */ /* 0x000ea4000800110f */
[----:B--2---:R-:W-:Y:S05]  /*3dd0*/  @!P0 BRA `(.L_x_66) ;  /* 0x0000004800188947 */ /* 0x004fea0003800000 */
.L_x_65:
[----:B------:R-:W-:Y:S01]  /*3de0*/  UISETP.NE.AND UP1, UPT, UR23, 0x1, UPT ;  /* 0x000000011700788c */ /* 0x000fe2000bf25270 */
[----:B------:R-:W-:Y:S01]  /*3df0*/  PLOP3.LUT P1, PT, PT, PT, PT, 0x80, 0x8 ;  /* 0x000000000008781c */ /* 0x000fe20003f2f070 */
[----:B------:R-:W-:Y:S02]  /*3e00*/  UIADD3 UR26, UPT, UPT, UR33, 0x1, URZ ;  /* 0x00000001211a7890 */ /* 0x000fe4000fffe0ff */
[----:B------:R-:W-:Y:S02]  /*3e10*/  ULEA UR48, UR33, UR21, 0x6 ;  /* 0x0000001521307291 */ /* 0x000fe4000f8e30ff */
[----:B------:R-:W-:Y:S01]  /*3e20*/  UISETP.NE.AND UP2, UPT, UR26, 0x7, UPT ;  /* 0x000000071a00788c */ /* 0x000fe2000bf45270 */
[----:B------:R-:W-:Y:S01]  /*3e30*/  PLOP3.LUT P0, PT, PT, PT, UP1, 0x80, 0x8 ;  /* 0x000000000008781c */ /* 0x000fe20003f0f018 */
[----:B------:R-:W-:Y:S02]  /*3e40*/  ULEA UR46, UR33, UR22, 0x6 ;  /* 0x00000016212e7291 */ /* 0x000fe4000f8e30ff */
[----:B------:R-:W-:Y:S02]  /*3e50*/  USEL UR43, URZ, 0x1, UP2 ;  /* 0x00000001ff2b7887 */ /* 0x000fe40009000000 */
[----:B------:R-:W-:Y:S02]  /*3e60*/  USEL UR26, UR26, URZ, UP2 ;  /* 0x000000ff1a1a7287 */ /* 0x000fe40009000000 */
[----:B------:R-:W-:Y:S02]  /*3e70*/  ULEA UR44, UR33, UR20, 0x9 ;  /* 0x00000014212c7291 */ /* 0x000fe4000f8e48ff */
[----:B------:R-:W-:Y:S01]  /*3e80*/  @UP1 ULEA UR42, UR26, UR14, 0x3 ;  /* 0x0000000e1a2a1291 */ /* 0x000fe2000f8e18ff */
[----:B------:R-:W-:Y:S01]  /*3e90*/  LOP3.LUT R11, R11, UR43, RZ, 0x3c, !PT ;  /* 0x0000002b0b0b7c12 */ /* 0x000fe2000f8e3cff */
[----:B------:R-:W-:Y:S02]  /*3ea0*/  UIADD3 UR64, UPT, UPT, UR48, 0x20, URZ ;  /* 0x0000002030407890 */ /* 0x000fe4000fffe0ff */
[----:B------:R-:W-:Y:S01]  /*3eb0*/  UISETP.NE.U32.AND UP1, UPT, UR25, URZ, UPT ;  /* 0x000000ff1900728c */ /* 0x000fe2000bf25070 */
[----:B--2---:R-:W-:Y:S01]  /*3ec0*/  @P0 SHF.L.U32 R2, R11, 0x1f, RZ ;  /* 0x0000001f0b020819 */ /* 0x004fe200000006ff */
[----:B------:R-:W-:Y:S02]  /*3ed0*/  UIADD3 UR62, UPT, UPT, UR46, 0x20, URZ ;  /* 0x000000202e3e7890 */ /* 0x000fe4000fffe0ff */
[----:B------:R-:W-:Y:S01]  /*3ee0*/  UIADD3 UR60, UPT, UPT, UR44, 0x2, URZ ;  /* 0x000000022c3c7890 */ /* 0x000fe2000fffe0ff */
[----:B------:R3:W4:Y:S01]  /*3ef0*/  @P0 SYNCS.PHASECHK.TRANS64.TRYWAIT P1, [UR42], R2 ;  /* 0x00000002ff0005a7 */ /* 0x000722000802112a */
[----:B------:R-:W-:Y:S02]  /*3f00*/  ULEA UR42, UR33, UR19, 0xa ;  /* 0x00000013212a7291 */ /* 0x000fe4000f8e50ff */
[----:B------:R-:W-:Y:S02]  /*3f10*/  UIADD3 UR56, UPT, UPT, UR44, 0x4, URZ ;  /* 0x000000042c387890 */ /* 0x000fe4000fffe0ff */
[----:B------:R-:W-:Y:S02]  /*3f20*/  UIADD3 UR58, UPT, UPT, UR42, 0x2, URZ ;  /* 0x000000022a3a7890 */ /* 0x000fe4000fffe0ff */
[----:B------:R-:W-:Y:S02]  /*3f30*/  UIADD3 UR54, UPT, UPT, UR42, 0x4, URZ ;  /* 0x000000042a367890 */ /* 0x000fe4000fffe0ff */
[----:B------:R-:W-:Y:S02]  /*3f40*/  UIADD3 UR52, UPT, UPT, UR44, 0x6, URZ ;  /* 0x000000062c347890 */ /* 0x000fe4000fffe0ff */
[----:B------:R-:W-:Y:S02]  /*3f50*/  UIADD3 UR50, UPT, UPT, UR42, 0x6, URZ ;  /* 0x000000062a327890 */ /* 0x000fe4000fffe0ff */
[----:B------:R-:W-:Y:S02]  /*3f60*/  UIADD3 UR15, UPT, UPT, UR15, 0x38, URZ ;  /* 0x000000380f0f7890 */ /* 0x000fe4000fffe0ff */
[----:B------:R-:W-:Y:S01]  /*3f70*/  UIADD3 UR23, UPT, UPT, UR23, -0x1, URZ ;  /* 0xffffffff17177890 */ /* 0x000fe2000fffe0ff */
[----:B------:R-:W-:Y:S01]  /*3f80*/  UMOV UR49, 0x4008 ;  /* 0x0000400800317882 */ /* 0x000fe20000000000 */
[----:B------:R-:W-:Y:S01]  /*3f90*/  UMOV UR65, 0x4008 ;  /* 0x0000400800417882 */ /* 0x000fe20000000000 */
[----:B------:R3:W-:Y:S01]  /*3fa0*/  UTCCP.T.S.4x32dp128bit tmem[UR32+0x80], gdesc[UR48] ;  /* 0x00008030200079e7 */ /* 0x0007e20009100000 */
[----:B------:R3:W-:Y:S01]  /*3fb0*/  UTCCP.T.S.4x32dp128bit tmem[UR32+0x84], gdesc[UR64] ;  /* 0x00008440200079e7 */ /* 0x0007e20009100000 */
[----:B------:R-:W-:Y:S01]  /*3fc0*/  UMOV UR47, 0x4008 ;  /* 0x00004008002f7882 */ /* 0x000fe20000000000 */
[----:B------:R-:W-:Y:S01]  /*3fd0*/  UMOV UR63, 0x4008 ;  /* 0x00004008003f7882 */ /* 0x000fe20000000000 */
[----:B------:R3:W-:Y:S01]  /*3fe0*/  UTCCP.T.S.4x32dp128bit tmem[UR32+0x88], gdesc[UR46] ;  /* 0x0000882e200079e7 */ /* 0x0007e20009100000 */
[----:B------:R3:W-:Y:S01]  /*3ff0*/  UTCCP.T.S.4x32dp128bit tmem[UR32+0x8c], gdesc[UR62] ;  /* 0x00008c3e200079e7 */ /* 0x0007e20009100000 */
[----:B------:R-:W-:Y:S01]  /*4000*/  UMOV UR45, 0x40004040 ;  /* 0x40004040002d7882 */ /* 0x000fe20000000000 */
[----:B------:R-:W-:Y:S01]  /*4010*/  UMOV UR43, 0x40004040 ;  /* 0x40004040002b7882 */ /* 0x000fe20000000000 */
[----:B------:R-:W-:Y:S01]  /*4020*/  UMOV UR61, 0x40004040 ;  /* 0x40004040003d7882 */ /* 0x000fe20000000000 */
[----:B------:R3:W-:Y:S01]  /*4030*/  UTCOMMA gdesc[UR42], gdesc[UR44], tmem[UR17], tmem[UR40], idesc[UR41], tmem[UR10], UP1 ;  /* 0xc00a282c2a0075ea */ /* 0x0007e20008800011 */
[----:B------:R-:W-:Y:S01]  /*4040*/  UMOV UR59, 0x40004040 ;  /* 0x40004040003b7882 */ /* 0x000fe20000000000 */
[----:B------:R-:W-:Y:S01]  /*4050*/  UMOV UR57, 0x40004040 ;  /* 0x4000404000397882 */ /* 0x000fe20000000000 */
[----:B------:R3:W-:Y:S01]  /*4060*/  UTCOMMA gdesc[UR58], gdesc[UR60], tmem[UR17], tmem[UR38], idesc[UR39], tmem[UR6], UPT ;  /* 0xc006263c3a0075ea */ /* 0x0007e2000b800011 */
[----:B------:R-:W-:Y:S01]  /*4070*/  UMOV UR55, 0x40004040 ;  /* 0x4000404000377882 */ /* 0x000fe20000000000 */
[----:B------:R-:W-:Y:S01]  /*4080*/  UMOV UR53, 0x40004040 ;  /* 0x4000404000357882 */ /* 0x000fe20000000000 */
[----:B------:R3:W-:Y:S01]  /*4090*/  UTCOMMA gdesc[UR54], gdesc[UR56], tmem[UR17], tmem[UR36], idesc[UR37], tmem[UR8], UPT ;  /* 0xc0082438360075ea */ /* 0x0007e2000b800011 */
[----:B------:R-:W-:Y:S01]  /*40a0*/  UMOV UR51, 0x40004040 ;  /* 0x4000404000337882 */ /* 0x000fe20000000000 */
[----:B------:R-:W-:Y:S01]  /*40b0*/  UMOV UR25, 0x1 ;  /* 0x0000000100197882 */ /* 0x000fe20000000000 */
[----:B------:R3:W-:Y:S01]  /*40c0*/  UTCOMMA gdesc[UR50], gdesc[UR52], tmem[UR17], tmem[UR34], idesc[UR35], tmem[UR4], UPT ;  /* 0xc0042234320075ea */ /* 0x0007e2000b800011 */
[----:B------:R3:W-:Y:S01]  /*40d0*/  UTCBAR [UR15], URZ ;  /* 0x000000ff0f0073e9 */ /* 0x0007e200080000ff */
[----:B------:R-:W-:Y:S01]  /*40e0*/  UMOV UR33, UR26 ;  /* 0x0000001a00217c82 */ /* 0x000fe20008000000 */
[----:B------:R-:W-:Y:S05]  /*40f0*/  BRA.U UP0, `(.L_x_67) ;  /* 0xfffffffd001c7547 */ /* 0x000fea000b83ffff */
.L_x_64:
[----:B------:R-:W-:Y:S01]  /*4100*/  UIADD3 UR27, UPT, UPT, UR27, 0x1, URZ ;  /* 0x000000011b1b7890 */ /* 0x000fe2000fffe0ff */
[----:B------:R-:W-:Y:S01]  /*4110*/  ISETP.NE.AND P0, PT, R13, 0x2, PT ;  /* 0x000000020d00780c */ /* 0x000fe20003f05270 */
[----:B------:R-:W-:Y:S01]  /*4120*/  UIADD3 UR16, UPT, UPT, UR16, 0xd0, URZ ;  /* 0x000000d010107890 */ /* 0x000fe2000fffe0ff */
[----:B------:R-:W-:Y:S01]  /*4130*/  IMAD.IADD R14, R9, 0x1, R86 ;  /* 0x00000001090e7824 */ /* 0x000fe200078e0256 */
[----:B------:R-:W-:Y:S01]  /*4140*/  UISETP.NE.AND UP0, UPT, UR27, 0x2, UPT ;  /* 0x000000021b00788c */ /* 0x000fe2000bf05270 */
[----:B--23--:R-:W-:Y:S02]  /*4150*/  SEL R2, RZ, 0x1, P0 ;  /* 0x00000001ff027807 */ /* 0x00cfe40000000000 */
[----:B------:R-:W-:Y:S01]  /*4160*/  SEL R13, R13, RZ, P0 ;  /* 0x000000ff0d0d7207 */ /* 0x000fe20000000000 */
[----:B------:R-:W-:Y:S01]  /*4170*/  USEL UR5, URZ, 0x1, UP0 ;  /* 0x00000001ff057887 */ /* 0x000fe20008000000 */
[----:B------:R-:W-:Y:S01]  /*4180*/  LOP3.LUT R12, R12, R2, RZ, 0x3c, !PT ;  /* 0x000000020c0c7212 */ /* 0x000fe200078e3cff */
[----:B------:R-:W-:Y:S01]  /*4190*/  USEL UR27, UR27, URZ, UP0 ;  /* 0x000000ff1b1b7287 */ /* 0x000fe20008000000 */
[----:B------:R2:W-:Y:S03]  /*41a0*/  UTCBAR [UR16], URZ ;  /* 0x000000ff100073e9 */ /* 0x0005e600080000ff */
[----:B------:R-:W-:Y:S01]  /*41b0*/  LOP3.LUT R15, R15, UR5, RZ, 0x3c, !PT ;  /* 0x000000050f0f7c12 */ /* 0x000fe2000f8e3cff */
[----:B------:R-:W-:Y:S07]  /*41c0*/  @P3 BRA `(.L_x_68) ;  /* 0xfffffff000e43947 */ /* 0x000fee000383ffff */
[----:B------:R-:W3:Y:S01]  /*41d0*/  S2UR UR4, SR_CgaCtaId ;  /* 0x00000000000479c3 */ /* 0x000ee20000008800 */
[----:B------:R-:W-:Y:S01]  /*41e0*/  ELECT P0, URZ, PT ;  /* 0x0000000000ff782f */ /* 0x000fe20003800000 */
[----:B-1----:R-:W-:Y:S01]  /*41f0*/  IMAD.MOV.U32 R0, RZ, RZ, 0x1 ;  /* 0x00000001ff007424 */ /* 0x002fe200078e00ff */
[----:B------:R-:W-:Y:S01]  /*4200*/  UIADD3 UR14, UPT, UPT, UR14, 0xe0, URZ ;  /* 0x000000e00e0e7890 */ /* 0x000fe2000fffe0ff */
[----:B------:R-:W-:Y:S01]  /*4210*/  SHF.L.U32 R2, R15, 0x1f, RZ ;  /* 0x0000001f0f027819 */ /* 0x000fe200000006ff */
[----:B------:R-:W-:-:S03]  /*4220*/  UMOV UR5, 0x40 ;  /* 0x0000004000057882 */ /* 0x000fc60000000000 */
[----:B------:R-:W-:Y:S01]  /*4230*/  UVIRTCOUNT.DEALLOC.SMPOOL 0x80 ;  /* 0x000000800000784c */ /* 0x000fe20000000000 */
[----:B---3--:R-:W-:Y:S02]  /*4240*/  ULEA UR4, UR4, UR5, 0x18 ;  /* 0x0000000504047291 */ /* 0x008fe4000f8ec0ff */
[----:B------:R-:W-:-:S07]  /*4250*/  ULEA UR5, UR27, UR14, 0x3 ;  /* 0x0000000e1b057291 */ /* 0x000fce000f8e18ff */
[----:B------:R1:W-:Y:S02]  /*4260*/  @P0 STS.U8 [UR4+0x1c], R0 ;  /* 0x00001c00ff000988 */ /* 0x0003e40008000004 */
[----:B------:R-:W3:Y:S02]  /*4270*/  SYNCS.PHASECHK.TRANS64.TRYWAIT P0, [UR5], R2 ;  /* 0x00000002ff0075a7 */ /* 0x000ee40008001105 */
[----:B-1-3--:R-:W-:Y:S05]  /*4280*/  @!P0 BRA `(.L_x_69) ;  /* 0x0000004400048947 */ /* 0x00afea0003800000 */
.L_x_148:
        /* <DEDUP_REMOVED lines=9> */
.L_x_150:
[----:B------:R-:W-:Y:S01]  /*4320*/  NOP ;  /* 0x0000000000007918 */ /* 0x000fe20000000000 */
[----:B-1----:R-:W1:Y:S01]  /*4330*/  LDS R0, [UR4+0x14] ;  /* 0x00001404ff007984 */ /* 0x002e620008000800 */
[----:B------:R-:W-:Y:S01]  /*4340*/  ULOP3.LUT UR6, UR32, 0xffff, URZ, 0xc0, !UPT ;  /* 0x0000ffff20067892 */ /* 0x000fe2000f8ec0ff */
[----:B------:R-:W-:Y:S01]  /*4350*/  UMOV UR8, 0xffff ;  /* 0x0000ffff00087882 */ /* 0x000fe20000000000 */
[----:B------:R-:W-:Y:S02]  /*4360*/  UMOV UR5, 0x1 ;  /* 0x0000000100057882 */ /* 0x000fe40000000000 */
[----:B------:R-:W-:-:S04]  /*4370*/  USHF.R.U32.HI UR6, URZ, 0x5, UR6 ;  /* 0x00000005ff067899 */ /* 0x000fc80008011606 */
[----:B------:R-:W-:Y:S02]  /*4380*/  USHF.L.U32 UR8, UR8, UR6, URZ ;  /* 0x0000000608087299 */ /* 0x000fe400080006ff */
[----:B------:R-:W-:-:S04]  /*4390*/  USHF.L.U32 UR5, UR5, UR6, URZ ;  /* 0x0000000605057299 */ /* 0x000fc800080006ff */
[----:B-1----:R-:W-:-:S04]  /*43a0*/  LOP3.LUT R0, R0, UR8, RZ, 0xc0, !PT ;  /* 0x0000000800007c12 */ /* 0x002fc8000f8ec0ff */
[----:B------:R-:W-:-:S13]  /*43b0*/  ISETP.NE.AND P0, PT, R0, UR8, PT ;  /* 0x0000000800007c0c */ /* 0x000fda000bf05270 */
[----:B------:R-:W-:Y:S05]  /*43c0*/  @P0 BRA `(.L_x_71) ;  /* 0x0000000000580947 */ /* 0x000fea0003800000 */
[----:B------:R-:W1:Y:S02]  /*43d0*/  LDS R0, [UR4+0x18] ;  /* 0x00001804ff007984 */ /* 0x000e640008000800 */
[----:B-1----:R-:W-:-:S04]  /*43e0*/  LOP3.LUT R0, R0, UR5, RZ, 0xc0, !PT ;  /* 0x0000000500007c12 */ /* 0x002fc8000f8ec0ff */
[----:B------:R-:W-:-:S13]  /*43f0*/  ISETP.NE.AND P0, PT, R0, UR5, PT ;  /* 0x0000000500007c0c */ /* 0x000fda000bf05270 */
[----:B------:R-:W-:Y:S05]  /*4400*/  @P0 BRA `(.L_x_72) ;  /* 0x00000000003c0947 */ /* 0x000fea0003800000 */
[----:B------:R-:W1:Y:S01]  /*4410*/  S2R R2, SR_LANEID ;  /* 0x0000000000027919 */ /* 0x000e620000000000 */
[----:B------:R-:W-:Y:S01]  /*4420*/  ULOP3.LUT UR8, URZ, UR8, URZ, 0x33, !UPT ;  /* 0x00000008ff087292 */ /* 0x000fe2000f8e33ff */
[----:B------:R-:W-:Y:S02]  /*4430*/  VOTEU.ANY UR7, UPT, PT ;  /* 0x0000000000077886 */ /* 0x000fe400038e0100 */
[----:B------:R-:W-:-:S03]  /*4440*/  UFLO.U32 UR7, UR7 ;  /* 0x00000007000772bd */ /* 0x000fc600080e0000 */
[----:B------:R-:W-:-:S04]  /*4450*/  IMAD.U32 R0, RZ, RZ, UR8 ;  /* 0x00000008ff007e24 */ /* 0x000fc8000f8e00ff */
[----:B------:R3:W2:Y:S02]  /*4460*/  REDUX UR6, R0 ;  /* 0x00000000000673c4 */ /* 0x0006a40000000000 */
[----:B------:R1:W-:Y:S02]  /*4470*/  UTCATOMSWS.AND URZ, UR8 ;  /* 0x0000000800ff79e3 */ /* 0x0003e40008000000 */
[----:B-1----:R-:W-:Y:S02]  /*4480*/  ISETP.EQ.U32.AND P0, PT, R2, UR7, PT ;  /* 0x0000000702007c0c */ /* 0x002fe4000bf02070 */
[----:B---3--:R-:W-:Y:S02]  /*4490*/  LOP3.LUT R0, RZ, UR5, RZ, 0x33, !PT ;  /* 0x00000005ff007c12 */ /* 0x008fe4000f8e33ff */
[----:B--2---:R-:W-:Y:S02]  /*44a0*/  MOV R2, UR6 ;  /* 0x0000000600027c02 */ /* 0x004fe40008000f00 */
[----:B------:R-:W1:Y:S07]  /*44b0*/  REDUX UR5, R0 ;  /* 0x00000000000573c4 */ /* 0x000e6e0000000000 */
[----:B------:R2:W-:Y:S01]  /*44c0*/  @P0 ATOMS.AND RZ, [UR4+0x14], R2 ;  /* 0x00001402ffff098c */ /* 0x0005e2000a800004 */
[----:B-1----:R-:W-:-:S05]  /*44d0*/  IMAD.U32 R0, RZ, RZ, UR5 ;  /* 0x00000005ff007e24 */ /* 0x002fca000f8e00ff */
[----:B------:R2:W-:Y:S01]  /*44e0*/  @P0 ATOMS.AND RZ, [UR4+0x18], R0 ;  /* 0x00001800ffff098c */ /* 0x0005e2000a800004 */
[----:B------:R-:W-:Y:S05]  /*44f0*/  BRA `(.L_x_73) ;  /* 0x0000000000147947 */ /* 0x000fea0003800000 */
.L_x_72:
[----:B------:R-:W-:Y:S02]  /*4500*/  MOV R2, 0x4520 ;  /* 0x0000452000027802 */ /* 0x000fe40000000f00 */
[----:B--2-45:R-:W-:Y:S05]  /*4510*/  CALL.REL.NOINC `($__internal_0_$__cuda_sm10x_tcgen05_guardrail_trap_col_being_dealloced_not_returned_by_alloc) ;  /* 0x00000044006c7944 */ /* 0x034fea0003c00000 */
[----:B------:R-:W-:Y:S05]  /*4520*/  BRA `(.L_x_73) ;  /* 0x0000000000087947 */ /* 0x000fea0003800000 */
.L_x_71:
[----:B------:R-:W-:Y:S02]  /*4530*/  MOV R2, 0x4550 ;  /* 0x0000455000027802 */ /* 0x000fe40000000f00 */
[----:B--2-45:R-:W-:Y:S05]  /*4540*/  CALL.REL.NOINC `($__internal_2_$__cuda_sm10x_tcgen05_guardrail_trap_unallocated_columns_being_dealloced) ;  /* 0x0000004400787944 */ /* 0x034fea0003c00000 */
.L_x_73:
[----:B------:R-:W-:Y:S01]  /*4550*/  NOP ;  /* 0x0000000000007918 */ /* 0x000fe20000000000 */
[----:B------:R-:W-:Y:S05]  /*4560*/  EXIT ;  /* 0x000000000000794d */ /* 0x000fea0003800000 */
.L_x_55:
[----:B------:R-:W-:-:S09]  /*4570*/  UISETP.NE.OR UP2, UPT, UR8, 0x3, !UP2 ;  /* 0x000000030800788c */ /* 0x000fd2000d745670 */
[----:B------:R-:W-:Y:S05]  /*4580*/  BRA.U UP2, `(.L_x_74) ;  /* 0x0000000d02ac7547 */ /* 0x000fea000b800000 */
[----:B------:R-:W1:Y:S01]  /*4590*/  LDC R0, c[0x0][0xf30] ;  /* 0x0003cc00ff007b82 */ /* 0x000e620000000800 */
[----:B------:R-:W2:Y:S01]  /*45a0*/  LDCU.64 UR8, c[0x0][0xc88] ;  /* 0x00019100ff0877ac */ /* 0x000ea20008000a00 */
[----:B------:R-:W-:Y:S01]  /*45b0*/  IMAD.MOV.U32 R30, RZ, RZ, 0x1 ;  /* 0x00000001ff1e7424 */ /* 0x000fe200078e00ff */
[----:B------:R-:W-:Y:S01]  /*45c0*/  CS2R R26, SRZ ;  /* 0x00000000001a7805 */ /* 0x000fe2000001ff00 */
[----:B------:R-:W-:Y:S01]  /*45d0*/  IMAD.MOV.U32 R24, RZ, RZ, 0x2000 ;  /* 0x00002000ff187424 */ /* 0x000fe200078e00ff */
[----:B------:R-:W4:Y:S03]  /*45e0*/  LDCU.64 UR4, c[0x0][0xc90] ;  /* 0x00019200ff0477ac */ /* 0x000f260008000a00 */
[----:B------:R-:W3:Y:S01]  /*45f0*/  LDC R19, c[0x0][0x370] ;  /* 0x0000dc00ff137b82 */ /* 0x000ee20000000800 */
[----:B------:R-:W-:Y:S01]  /*4600*/  UMOV UR7, 0x400 ;  /* 0x0000040000077882 */ /* 0x000fe20000000000 */
[----:B------:R-:W-:-:S02]  /*4610*/  UPLOP3.LUT UP1, UPT, UPT, UPT, UPT, 0x40, 0x4 ;  /* 0x000000000004789c */ /* 0x000fc40003f2e870 */
[----:B------:R-:W-:-:S04]  /*4620*/  ULEA UR7, UR37, UR7, 0x18 ;  /* 0x0000000725077291 */ /* 0x000fc8000f8ec0ff */
[----:B------:R-:W3:Y:S01]  /*4630*/  LDC R3, c[0x0][0xf0c] ;  /* 0x0003c300ff037b82 */ /* 0x000ee20000000800 */
[----:B--2---:R-:W-:-:S03]  /*4640*/  UISETP.NE.U32.AND UP3, UPT, UR8, URZ, UPT ;  /* 0x000000ff0800728c */ /* 0x004fc6000bf65070 */
[----:B------:R-:W-:Y:S01]  /*4650*/  UMOV UR8, URZ ;  /* 0x000000ff00087c82 */ /* 0x000fe20008000000 */
[----:B----4-:R-:W-:-:S03]  /*4660*/  UISETP.NE.U32.AND UP4, UPT, UR4, URZ, UPT ;  /* 0x000000ff0400728c */ /* 0x010fc6000bf85070 */
[----:B------:R-:W2:Y:S01]  /*4670*/  LDC R15, c[0x0][0xf20] ;  /* 0x0003c800ff0f7b82 */ /* 0x000ea20000000800 */
[----:B-1----:R-:W-:Y:S01]  /*4680*/  ISETP.NE.AND P1, PT, R0, 0x1, PT ;  /* 0x000000010000780c */ /* 0x002fe20003f25270 */
[----:B------:R-:W-:Y:S02]  /*4690*/  UISETP.NE.AND.EX UP3, UPT, UR9, URZ, UPT, UP3 ;  /* 0x000000ff0900728c */ /* 0x000fe4000bf65330 */
[----:B------:R-:W-:-:S04]  /*46a0*/  UISETP.NE.AND.EX UP4, UPT, UR5, URZ, UPT, UP4 ;  /* 0x000000ff0500728c */ /* 0x000fc8000bf85340 */
[----:B------:R-:W1:Y:S08]  /*46b0*/  LDC.64 R28, c[0x0][0x348] ;  /* 0x0000d200ff1c7b82 */ /* 0x000e700000000a00 */
[----:B------:R-:W4:Y:S08]  /*46c0*/  LDC.64 R16, c[0x0][0xf10] ;  /* 0x0003c400ff107b82 */ /* 0x000f300000000a00 */
[----:B------:R-:W1:Y:S08]  /*46d0*/  LDC.64 R6, c[0x0][0xf18] ;  /* 0x0003c600ff067b82 */ /* 0x000e700000000a00 */
[----:B------:R-:W1:Y:S08]  /*46e0*/  LDC.64 R4, c[0x0][0xf28] ;  /* 0x0003ca00ff047b82 */ /* 0x000e700000000a00 */
[----:B--23--:R-:W1:Y:S02]  /*46f0*/  LDC R18, c[0x0][0x374] ;  /* 0x0000dd00ff127b82 */ /* 0x00ce640000000800 */
.L_x_83:
[C---:B------:R-:W-:Y:S02]  /*4700*/  LEA R0, R27.reuse, UR7, 0x3 ;  /* 0x000000071b007c11 */ /* 0x040fe4000f8e18ff */
[----:B------:R-:W-:Y:S02]  /*4710*/  SHF.L.U32 R2, R26, 0x1f, RZ ;  /* 0x0000001f1a027819 */ /* 0x000fe400000006ff */
[----:B------:R-:W-:Y:S02]  /*4720*/  LEA R20, R27, UR7, 0x4 ;  /* 0x000000071b147c11 */ /* 0x000fe4000f8e20ff */
[----:B--2---:R-:W2:Y:S02]  /*4730*/  SYNCS.PHASECHK.TRANS64.TRYWAIT P0, [R0+URZ+0xb0], R2 ;  /* 0x0000b002000075a7 */ /* 0x004ea400080011ff */
[----:B--2---:R-:W-:Y:S05]  /*4740*/  @!P0 BRA `(.L_x_75) ;  /* 0x0000004000048947 */ /* 0x004fea0003800000 */
.L_x_151:
[----:B------:R-:W-:Y:S01]  /*4750*/  ISETP.GE.AND P0, PT, R40, 0x1, PT ;  /* 0x000000012800780c */ /* 0x000fe20003f06270 */
[----:B------:R-:W3:Y:S01]  /*4760*/  LDS.128 R20, [R20+0x120] ;  /* 0x0001200014147984 */ /* 0x000ee20000000c00 */
[----:B--2---:R-:W-:Y:S01]  /*4770*/  VIADD R0, R0, 0xc0 ;  /* 0x000000c000007836 */ /* 0x004fe20000000000 */
[----:B------:R-:W-:Y:S01]  /*4780*/  @!PT LDS RZ, [RZ] ;  /* 0x00000000fffff984 */ /* 0x000fe20000000800 */
[----:B------:R-:W-:Y:S01]  /*4790*/  @!PT LDS RZ, [RZ] ;  /* 0x00000000fffff984 */ /* 0x000fe20000000800 */
[----:B------:R-:W-:Y:S01]  /*47a0*/  @!PT LDS RZ, [RZ] ;  /* 0x00000000fffff984 */ /* 0x000fe20000000800 */
[----:B------:R-:W-:Y:S01]  /*47b0*/  @!PT LDS RZ, [RZ] ;  /* 0x00000000fffff984 */ /* 0x000fe20000000800 */
[----:B------:R2:W-:Y:S06]  /*47c0*/  MEMBAR.ALL.CTA ;  /* 0x0000000000007992 */ /* 0x0005ec0000008000 */
[----:B--2---:R-:W2:Y:S01]  /*47d0*/  FENCE.VIEW.ASYNC.S ;  /* 0x00000000000073c6 */ /* 0x004ea20000000000 */
[----:B------:R-:W-:Y:S04]  /*47e0*/  PRMT R0, RZ, 0x654, R0 ;  /* 0x00000654ff007816 */ /* 0x000fe80000000000 */
[----:B--2---:R2:W-:Y:S01]  /*47f0*/  SYNCS.ARRIVE.TRANS64.RED.A1T0 RZ, [R0+URZ], RZ ;  /* 0x000000ff00ff79a7 */ /* 0x0045e200081004ff */
[----:B---3--:R-:W-:Y:S11]  /*4800*/  LOP3.LUT P3, RZ, R22, 0x1, RZ, 0xc0, !PT ;  /* 0x0000000116ff7812 */ /* 0x008ff6000786c0ff */
[----:B------:R-:W-:Y:S02]  /*4810*/  @!UPT UIADD3 URZ, UPT, UPT, URZ, URZ, URZ ;  /* 0x000000fffffff290 */ /* 0x000fe4000fffe0ff */
[----:B------:R-:W-:Y:S02]  /*4820*/  @P3 MOV R11, R20 ;  /* 0x00000014000b3202 */ /* 0x000fe40000000f00 */
[----:B------:R-:W-:Y:S01]  /*4830*/  @P3 LOP3.LUT R10, R21, 0xffff, RZ, 0xc0, !PT ;  /* 0x0000ffff150a3812 */ /* 0x000fe200078ec0ff */
[----:B--2---:R-:W-:Y:S06]  /*4840*/  @!P0 BRA `(.L_x_76) ;  /* 0x0000000000a48947 */ /* 0x004fec0003800000 */
[----:B-1----:R-:W-:Y:S01]  /*4850*/  IMAD.HI.U32 R0, R18, R7, RZ ;  /* 0x0000000712007227 */ /* 0x002fe200078e00ff */
[----:B------:R-:W-:Y:S02]  /*4860*/  ISETP.NE.AND P0, PT, R6, 0x1, PT ;  /* 0x000000010600780c */ /* 0x000fe40003f05270 */
[----:B------:R-:W-:Y:S01]  /*4870*/  ISETP.NE.AND P2, PT, R40, 0x1, PT ;  /* 0x000000012800780c */ /* 0x000fe20003f45270 */
[----:B----4-:R-:W-:Y:S01]  /*4880*/  IMAD.HI.U32 R9, R19, R16, RZ ;  /* 0x0000001013097227 */ /* 0x010fe200078e00ff */
[----:B------:R-:W-:Y:S02]  /*4890*/  SHF.R.U32.HI R0, RZ, R15, R0 ;  /* 0x0000000fff007219 */ /* 0x000fe40000011600 */
[----:B------:R-:W-:Y:S01]  /*48a0*/  ISETP.NE.AND P4, PT, R3, 0x1, PT ;  /* 0x000000010300780c */ /* 0x000fe20003f85270 */
[----:B------:R-:W-:Y:S01]  /*48b0*/  IMAD.HI.U32 R13, R10, R7, RZ ;  /* 0x000000070a0d7227 */ /* 0x000fe200078e00ff */
[----:B------:R-:W-:Y:S02]  /*48c0*/  SHF.R.U32.HI R9, RZ, R17, R9 ;  /* 0x00000011ff097219 */ /* 0x000fe40000011609 */
[----:B------:R-:W-:Y:S01]  /*48d0*/  SEL R0, R18, R0, !P0 ;  /* 0x0000000012007207 */ /* 0x000fe20004000000 */
[----:B------:R-:W-:Y:S01]  /*48e0*/  IMAD.HI.U32 R12, R11, R16, RZ ;  /* 0x000000100b0c7227 */ /* 0x000fe200078e00ff */
[----:B------:R-:W-:Y:S03]  /*48f0*/  SEL R9, R19, R9, !P4 ;  /* 0x0000000913097207 */ /* 0x000fe60006000000 */
[-C--:B------:R-:W-:Y:S01]  /*4900*/  IMAD.HI.U32 R8, R0, R4.reuse, RZ ;  /* 0x0000000400087227 */ /* 0x080fe200078e00ff */
[----:B------:R-:W-:Y:S03]  /*4910*/  SHF.R.U32.HI R12, RZ, R17, R12 ;  /* 0x00000011ff0c7219 */ /* 0x000fe6000001160c */
[----:B------:R-:W-:Y:S01]  /*4920*/  IMAD.HI.U32 R2, R9, R4, RZ ;  /* 0x0000000409027227 */ /* 0x000fe200078e00ff */
[----:B------:R-:W-:Y:S02]  /*4930*/  @P2 SHF.R.U32.HI R0, RZ, R5, R8 ;  /* 0x00000005ff002219 */ /* 0x000fe40000011608 */
[----:B------:R-:W-:Y:S02]  /*4940*/  SHF.R.U32.HI R8, RZ, R15, R13 ;  /* 0x0000000fff087219 */ /* 0x000fe4000001160d */
[----:B------:R-:W-:Y:S01]  /*4950*/  @P2 SHF.R.U32.HI R9, RZ, R5, R2 ;  /* 0x00000005ff092219 */ /* 0x000fe20000011602 */
[----:B------:R-:W-:Y:S01]  /*4960*/  IMAD R0, R40, R0, RZ ;  /* 0x0000000028007224 */ /* 0x000fe200078e02ff */
[----:B------:R-:W-:Y:S02]  /*4970*/  SEL R8, R10, R8, !P0 ;  /* 0x000000080a087207 */ /* 0x000fe40004000000 */
[----:B------:R-:W-:Y:S01]  /*4980*/  SEL R2, R11, R12, !P4 ;  /* 0x0000000c0b027207 */ /* 0x000fe20006000000 */
[----:B------:R-:W-:Y:S01]  /*4990*/  IMAD R12, R40, R9, RZ ;  /* 0x00000009280c7224 */ /* 0x000fe200078e02ff */
[C---:B------:R-:W-:Y:S01]  /*49a0*/  ISETP.GE.AND P0, PT, R8.reuse, R0, PT ;  /* 0x000000000800720c */ /* 0x040fe20003f06270 */
[----:B------:R-:W-:Y:S03]  /*49b0*/  IMAD.HI.U32 R0, R8, R4, RZ ;  /* 0x0000000408007227 */ /* 0x000fe600078e00ff */
[----:B------:R-:W-:Y:S02]  /*49c0*/  ISETP.GE.OR P0, PT, R2, R12, P0 ;  /* 0x0000000c0200720c */ /* 0x000fe40000706670 */
[-C--:B------:R-:W-:Y:S04]  /*49d0*/  SHF.R.U32.HI R0, RZ, R5.reuse, R0 ;  /* 0x00000005ff007219 */ /* 0x080fe80000011600 */
[----:B------:R-:W-:Y:S05]  /*49e0*/  SEL R13, R8, R0, !P2 ;  /* 0x00000000080d7207 */ /* 0x000fea0005000000 */
[----:B------:R-:W-:Y:S02]  /*49f0*/  IMAD.MOV R12, RZ, RZ, -R13 ;  /* 0x000000ffff0c7224 */ /* 0x000fe400078e0a0d */
[----:B------:R-:W-:Y:S04]  /*4a00*/  @!P0 IMAD.HI.U32 R0, R2, R4, RZ ;  /* 0x0000000402008227 */ /* 0x000fe800078e00ff */
[----:B------:R-:W-:Y:S01]  /*4a10*/  IMAD R12, R40, R12, R8 ;  /* 0x0000000c280c7224 */ /* 0x000fe200078e0208 */
[----:B------:R-:W-:Y:S04]  /*4a20*/  @!P0 SHF.R.U32.HI R0, RZ, R5, R0 ;  /* 0x00000005ff008219 */ /* 0x000fe80000011600 */
[----:B------:R-:W-:Y:S04]  /*4a30*/  @!P0 SEL R0, R2, R0, !P2 ;  /* 0x0000000002008207 */ /* 0x000fe80005000000 */
[----:B------:R-:W-:Y:S01]  /*4a40*/  @!P0 IADD3 R13, PT, PT, R13, -R0, RZ ;  /* 0x800000000d0d8210 */ /* 0x000fe20007ffe0ff */
[----:B------:R-:W-:Y:S01]  /*4a50*/  @!P0 IMAD R0, R9, R12, R0 ;  /* 0x0000000c09008224 */ /* 0x000fe200078e0200 */
[----:B------:R-:W-:Y:S01]  /*4a60*/  IADD3 R9, PT, PT, -R8, RZ, RZ ;  /* 0x000000ff08097210 */ /* 0x000fe20007ffe1ff */
[--C-:B------:R-:W-:Y:S02]  /*4a70*/  IMAD.MOV R12, RZ, RZ, -R2.reuse ;  /* 0x000000ffff0c7224 */ /* 0x100fe400078e0a02 */
[----:B------:R-:W-:Y:S02]  /*4a80*/  @!P0 IMAD R8, R13, R40, R2 ;  /* 0x000000280d088224 */ /* 0x000fe400078e0202 */
[----:B------:R-:W-:Y:S02]  /*4a90*/  @!P0 IMAD.MOV.U32 R2, RZ, RZ, R0 ;  /* 0x000000ffff028224 */ /* 0x000fe400078e0000 */
[----:B------:R-:W-:Y:S02]  /*4aa0*/  IMAD R11, R3, R12, R11 ;  /* 0x0000000c030b7224 */ /* 0x000fe400078e020b */
[----:B------:R-:W-:Y:S02]  /*4ab0*/  IMAD R10, R6, R9, R10 ;  /* 0x00000009060a7224 */ /* 0x000fe400078e020a */
[----:B------:R-:W-:Y:S02]  /*4ac0*/  IMAD R11, R2, R3, R11 ;  /* 0x00000003020b7224 */ /* 0x000fe400078e020b */
[----:B------:R-:W-:Y:S02]  /*4ad0*/  IMAD R10, R8, R6, R10 ;  /* 0x00000006080a7224 */ /* 0x000fe400078e020a */
.L_x_76:
[----:B------:R-:W-:Y:S05]  /*4ae0*/  BRA.U UP1, `(.L_x_77) ;  /* 0x0000000101107547 */ /* 0x000fea000b800000 */
[----:B------:R-:W-:Y:S04]  /*4af0*/  MOV R2, UR6 ;  /* 0x0000000600027c02 */ /* 0x000fe80008000f00 */
[----:B------:R-:W-:Y:S04]  /*4b00*/  SHF.L.U32 R2, R2, 0x1f, RZ ;  /* 0x0000001f02027819 */ /* 0x000fe800000006ff */
[----:B------:R-:W2:Y:S02]  /*4b10*/  SYNCS.PHASECHK.TRANS64.TRYWAIT P0, [UR7+0xa8], R2 ;  /* 0x0000a802ff0075a7 */ /* 0x000ea40008001107 */
[----:B--2---:R-:W-:Y:S05]  /*4b20*/  @!P0 BRA `(.L_x_78) ;  /* 0x0000003c00208947 */ /* 0x004fea0003800000 */
.L_x_77:
[----:B------:R-:W-:Y:S01]  /*4b30*/  R2UR UR10, R14 ;  /* 0x000000000e0a72ca */ /* 0x000fe200000e0000 */
[----:B------:R-:W-:Y:S01]  /*4b40*/  USHF.L.U32 UR11, UR20, 0x7, URZ ;  /* 0x00000007140b7899 */ /* 0x000fe200080006ff */
[----:B------:R-:W-:Y:S04]  /*4b50*/  ISETP.NE.U32.AND P2, PT, RZ, UR4, PT ;  /* 0x00000004ff007c0c */ /* 0x000fe8000bf45070 */
[----:B------:R-:W-:Y:S07]  /*4b60*/  ISETP.NE.AND.EX P2, PT, RZ, UR5, PT, P2 ;  /* 0x00000005ff007c0c */ /* 0x000fee000bf45320 */
[----:B------:R-:W-:Y:S01]  /*4b70*/  USHF.L.U32 UR10, UR10, 0x6, URZ ;  /* 0x000000060a0a7899 */ /* 0x000fe200080006ff */
[----:B------:R-:W-:Y:S11]  /*4b80*/  BRA.U !UP4, `(.L_x_79) ;  /* 0x000000010c347547 */ /* 0x000ff6000b800000 */
[----:B------:R-:W-:Y:S01]  /*4b90*/  UPLOP3.LUT UP0, UPT, UPT, UPT, UP3, 0x80, 0x8 ;  /* 0x000000000008789c */ /* 0x000fe20003f0f030 */
[----:B--2---:R-:W-:Y:S02]  /*4ba0*/  HFMA2 R0, -RZ, RZ, 0, 5.9604644775390625e-08 ;  /* 0x00000001ff007431 */ /* 0x004fe400000001ff */
[----:B------:R-:W-:Y:S03]  /*4bb0*/  IMAD.MOV.U32 R88, RZ, RZ, 0x1 ;  /* 0x00000001ff587424 */ /* 0x000fe600078e00ff */
[----:B------:R-:W-:Y:S05]  /*4bc0*/  PLOP3.LUT P0, PT, PT, PT, UP0, 0x80, 0x8 ;  /* 0x000000000008781c */ /* 0x000fea0003f0f008 */
[----:B------:R-:W2:Y:S01]  /*4bd0*/  @UP0 LDCU.64 UR12, c[0x0][0xc88] ;  /* 0x00019100ff0c07ac */ /* 0x000ea20008000a00 */
[----:B------:R-:W-:Y:S07]  /*4be0*/  @UP0 UIMAD UR9, UR36, UR4, URZ ;  /* 0x00000004240902a4 */ /* 0x000fee000f8e02ff */
[----:B------:R-:W-:Y:S01]  /*4bf0*/  @!P0 PRMT R88, R0, 0x7610, R88 ;  /* 0x0000761000588816 */ /* 0x000fe20000000058 */
[----:B--2---:R-:W-:Y:S03]  /*4c00*/  @UP0 UIMAD.WIDE UR12, UR9, 0x4, UR12 ;  /* 0x00000004090c08a5 */ /* 0x004fe6000f8e020c */
[----:B------:R-:W2:Y:S03]  /*4c10*/  @!UP0 LDCU UR9, c[0x0][0xc80] ;  /* 0x00019000ff0987ac */ /* 0x000ea60008000800 */
[----:B------:R-:W-:Y:S01]  /*4c20*/  IMAD.U32 R8, RZ, RZ, UR12 ;  /* 0x0000000cff087e24 */ /* 0x000fe2000f8e00ff */
[----:B------:R-:W-:Y:S05]  /*4c30*/  MOV R9, UR13 ;  /* 0x0000000d00097c02 */ /* 0x000fea0008000f00 */
[----:B-----5:R3:W5:Y:S02]  /*4c40*/  @P0 LDG.E R49, desc[UR46][R8.64] ;  /* 0x0000002e08310981 */ /* 0x020764000c1e1900 */
[----:B--23--:R-:W-:Y:S07]  /*4c50*/  @!P0 IMAD.U32 R49, RZ, RZ, UR9 ;  /* 0x00000009ff318e24 */ /* 0x00cfee000f8e00ff */
.L_x_79:
[----:B-----5:R-:W-:Y:S01]  /*4c60*/  @!P2 FSETP.EQ.AND P0, PT, R49, RZ, PT ;  /* 0x000000ff3100a20b */ /* 0x020fe20003f02000 */
[----:B------:R-:W-:Y:S01]  /*4c70*/  @!UPT UIADD3 URZ, UPT, UPT, URZ, URZ, URZ ;  /* 0x000000fffffff290 */ /* 0x000fe2000fffe0ff */
[----:B------:R-:W-:Y:S11]  /*4c80*/  @!P2 BRA `(.L_x_80) ;  /* 0x000000000014a947 */ /* 0x000ff60003800000 */
[----:B------:R-:W-:Y:S02]  /*4c90*/  LOP3.LUT P2, RZ, R88, 0xff, RZ, 0xc0, !PT ;  /* 0x000000ff58ff7812 */ /* 0x000fe4000784c0ff */
[----:B------:R-:W-:Y:S04]  /*4ca0*/  PLOP3.LUT P0, PT, PT, PT, UP0, 0x80, 0x8 ;  /* 0x000000000008781c */ /* 0x000fe80003f0f008 */
[----:B------:R-:W-:Y:S07]  /*4cb0*/  PLOP3.LUT P0, PT, P0, PT, PT, 0x8, 0x80 ;  /* 0x000000000080781c */ /* 0x000fee000070e170 */
[----:B------:R-:W-:Y:S11]  /*4cc0*/  @P2 FSETP.EQ.AND P0, PT, R49, RZ, PT ;  /* 0x000000ff3100220b */ /* 0x000ff60003f02000 */
[----:B------:R-:W-:Y:S02]  /*4cd0*/  @!UPT UIADD3 URZ, UPT, UPT, URZ, URZ, URZ ;  /* 0x000000fffffff290 */ /* 0x000fe4000fffe0ff */
.L_x_80:
[----:B------:R-:W-:Y:S01]  /*4ce0*/  ULEA UR15, UR8, UR7, 0x3 ;  /* 0x00000007080f7291 */ /* 0x000fe2000f8e18ff */
[----:B------:R-:W-:Y:S02]  /*4cf0*/  SHF.L.U32 R9, R30, 0x1f, RZ ;  /* 0x0000001f1e097819 */ /* 0x000fe400000006ff */
[----:B------:R-:W-:Y:S04]  /*4d00*/  ELECT P4, URZ, PT ;  /* 0x0000000000ff782f */ /* 0x000fe80003880000 */
[----:B------:R-:W-:Y:S02]  /*4d10*/  PLOP3.LUT P4, PT, P0, P4, PT, 0xf2, 0x2f ;  /* 0x00000000002f781c */ /* 0x000fe40000789e72 */
[----:B------:R-:W3:Y:S11]  /*4d20*/  SYNCS.PHASECHK.TRANS64.TRYWAIT P2, [UR15+0x88], R9 ;  /* 0x00008809ff0075a7 */ /* 0x000ef6000804110f */
[----:B-1----:R-:W-:Y:S05]  /*4d30*/  @!P4 IADD3 R8, P0, PT, R28, 0x980, RZ ;  /* 0x000009801c08c810 */ /* 0x002fea0007f1e0ff */
[----:B--2---:R-:W-:Y:S01]  /*4d40*/  @!P4 IMAD.X R2, RZ, RZ, R29, P0 ;  /* 0x000000ffff02c224 */ /* 0x004fe200000e061d */
[----:B---3--:R-:W-:Y:S07]  /*4d50*/  @!P2 BRA `(.L_x_81) ;  /* 0x0000003800aca947 */ /* 0x008fee0003800000 */
.L_x_154:
[----:B------:R-:W2:Y:S01]  /*4d60*/  LDC.64 R12, c[0x0][0xf18] ;  /* 0x0003c600ff0c7b82 */ /* 0x000ea20000000a00 */
[----:B------:R-:W-:Y:S01]  /*4d70*/  @!P4 R2UR UR9, R2 ;  /* 0x000000000209c2ca */ /* 0x000fe200000e0000 */
[----:B------:R-:W-:Y:S01]  /*4d80*/  VOTEU.ALL UP2, P4 ;  /* 0x0000000000ff7886 */ /* 0x000fe20002040000 */
[----:B------:R-:W-:Y:S01]  /*4d90*/  @!P4 R2UR UR12, R8 ;  /* 0x00000000080cc2ca */ /* 0x000fe200000e0000 */
[----:B------:R-:W-:Y:S01]  /*4da0*/  UIADD3 UR14, UPT, UPT, UR8, 0x1, URZ ;  /* 0x00000001080e7890 */ /* 0x000fe2000fffe0ff */
[----:B-1----:R-:W-:Y:S03]  /*4db0*/  @!P4 IMAD.MOV.U32 R0, RZ, RZ, 0x2000 ;  /* 0x00002000ff00c424 */ /* 0x002fe600078e00ff */
[----:B------:R-:W1:Y:S01]  /*4dc0*/  @!P1 LDC R2, c[0x0][0xf0c] ;  /* 0x0003c300ff029b82 */ /* 0x000e620000000800 */
[----:B------:R-:W-:Y:S01]  /*4dd0*/  @!UP2 ULEA UR8, UR8, UR7, 0xd ;  /* 0x000000070808a291 */ /* 0x000fe2000f8e68ff */
[----:B------:R-:W-:Y:S01]  /*4de0*/  @P3 SHF.R.U32.HI R25, RZ, 0x10, R21 ;  /* 0x00000010ff193819 */ /* 0x000fe20000011615 */
[----:B------:R-:W-:Y:S01]  /*4df0*/  VOTEU.ALL UP1, P4 ;  /* 0x0000000000ff7886 */ /* 0x000fe20002020000 */
[----:B------:R-:W-:Y:S01]  /*4e00*/  UMOV UR20, 0x0 ;  /* 0x0000000000147882 */ /* 0x000fe20000000000 */
[----:B------:R-:W-:Y:S01]  /*4e10*/  @!UP2 UIADD3 UR8, UPT, UPT, UR8, 0x200, URZ ;  /* 0x000002000808a890 */ /* 0x000fe2000fffe0ff */
[----:B------:R-:W-:Y:S01]  /*4e20*/  VIADD R27, R27, 0x1 ;  /* 0x000000011b1b7836 */ /* 0x000fe20000000000 */
[----:B------:R-:W-:Y:S01]  /*4e30*/  UMOV UR21, 0x10000000 ;  /* 0x1000000000157882 */ /* 0x000fe20000000000 */
[----:B------:R-:W-:Y:S01]  /*4e40*/  IMAD.U32 R9, RZ, RZ, UR9 ;  /* 0x00000009ff097e24 */ /* 0x000fe2000f8e00ff */
[----:B------:R-:W-:Y:S01]  /*4e50*/  UIADD3 UR9, UPT, UPT, UR15, 0x70, URZ ;  /* 0x000000700f097890 */ /* 0x000fe2000fffe0ff */
[----:B------:R-:W-:Y:S01]  /*4e60*/  IMAD.U32 R8, RZ, RZ, UR12 ;  /* 0x0000000cff087e24 */ /* 0x000fe2000f8e00ff */
[----:B------:R-:W-:Y:S01]  /*4e70*/  UMOV UR12, UR36 ;  /* 0x00000024000c7c82 */ /* 0x000fe20008000000 */
[----:B------:R-:W-:Y:S01]  /*4e80*/  UISETP.NE.AND UP5, UPT, UR14, 0x3, UPT ;  /* 0x000000030e00788c */ /* 0x000fe2000bfa5270 */
[----:B------:R-:W-:Y:S01]  /*4e90*/  @!P4 R2UR UR19, R9 ;  /* 0x000000000913c2ca */ /* 0x000fe200000e0000 */
[----:B------:R-:W-:Y:S01]  /*4ea0*/  UPRMT UR16, UR37, 0x654, UR9 ;  /* 0x0000065425107896 */ /* 0x000fe20008000009 */
[----:B------:R-:W-:Y:S01]  /*4eb0*/  @!P4 R2UR UR18, R8 ;  /* 0x000000000812c2ca */ /* 0x000fe200000e0000 */
[----:B------:R-:W-:Y:S01]  /*4ec0*/  USEL UR17, URZ, 0x1, UP5 ;  /* 0x00000001ff117887 */ /* 0x000fe2000a800000 */
[----:B------:R-:W3:Y:S01]  /*4ed0*/  LDC.64 R8, c[0x0][0xf10] ;  /* 0x0003c400ff087b82 */ /* 0x000ee20000000a00 */
[----:B------:R-:W-:Y:S04]  /*4ee0*/  USEL UR14, UR14, URZ, UP5 ;  /* 0x000000ff0e0e7287 */ /* 0x000fe8000a800000 */
[----:B------:R-:W-:Y:S01]  /*4ef0*/  ULEA UR13, UR14, UR7, 0x3 ;  /* 0x000000070e0d7291 */ /* 0x000fe2000f8e18ff */
[----:B------:R-:W-:Y:S04]  /*4f00*/  LOP3.LUT R30, R30, UR17, RZ, 0x3c, !PT ;  /* 0x000000111e1e7c12 */ /* 0x000fe8000f8e3cff */
[----:B------:R-:W-:Y:S01]  /*4f10*/  SHF.L.U32 R14, R30, 0x1f, RZ ;  /* 0x0000001f1e0e7819 */ /* 0x000fe200000006ff */
[----:B------:R1:W-:Y:S01]  /*4f20*/  @!UP1 UTMALDG.3D [UR8], [UR18], desc[UR20] ;  /* 0x00001408120095b4 */ /* 0x0003e20008011000 */
[----:B------:R5:W-:Y:S01]  /*4f30*/  @!P4 SYNCS.ARRIVE.TRANS64.RED.A0TR RZ, [UR15+0x70], R0 ;  /* 0x00007000ffffc9a7 */ /* 0x000be2000830040f */
[C---:B---3--:R-:W-:Y:S01]  /*4f40*/  @!P1 IMAD.HI.U32 R8, R11.reuse, R8, RZ ;  /* 0x000000080b089227 */ /* 0x048fe200078e00ff */
[----:B--2---:R-:W-:Y:S02]  /*4f50*/  @!P1 ISETP.NE.AND P0, PT, R12, 0x1, PT ;  /* 0x000000010c00980c */ /* 0x004fe40003f05270 */
[----:B-1----:R-:W-:Y:S01]  /*4f60*/  @!P1 ISETP.NE.AND P2, PT, R2, 0x1, PT ;  /* 0x000000010200980c */ /* 0x002fe20003f45270 */
[----:B------:R-:W-:Y:S01]  /*4f70*/  SYNCS.ARRIVE.TRANS64.RED.A1T0 RZ, [UR16], RZ ;  /* 0x000000ffffff79a7 */ /* 0x000fe20008100410 */
[C---:B------:R-:W-:Y:S01]  /*4f80*/  @!P1 IMAD.HI.U32 R13, R10.reuse, R13, RZ ;  /* 0x0000000d0a0d9227 */ /* 0x040fe200078e00ff */
[----:B------:R-:W-:Y:S04]  /*4f90*/  @!P1 SHF.R.U32.HI R8, RZ, R9, R8 ;  /* 0x00000009ff089219 */ /* 0x000fe80000011608 */
[----:B------:R-:W-:Y:S01]  /*4fa0*/  @!P1 SEL R8, R11, R8, !P2 ;  /* 0x000000080b089207 */ /* 0x000fe20005000000 */
[----:B------:R-:W1:Y:S01]  /*4fb0*/  SYNCS.PHASECHK.TRANS64.TRYWAIT P5, [UR13+0x88], R14 ;  /* 0x0000880eff0075a7 */ /* 0x000e6200080a110d */
[----:B-----5:R-:W2:Y:S02]  /*4fc0*/  @!P1 LDC R0, c[0x0][0xf20] ;  /* 0x0003c800ff009b82 */ /* 0x020ea40000000800 */
[----:B--2---:R-:W-:Y:S04]  /*4fd0*/  @!P1 SHF.R.U32.HI R0, RZ, R0, R13 ;  /* 0x00000000ff009219 */ /* 0x004fe8000001160d */
[----:B------:R-:W-:Y:S05]  /*4fe0*/  @!P1 SEL R9, R10, R0, !P0 ;  /* 0x000000000a099207 */ /* 0x000fea0004000000 */
[----:B------:R-:W-:Y:S02]  /*4ff0*/  @!P1 IMAD.IADD R0, R9, 0x1, -R8 ;  /* 0x0000000109009824 */ /* 0x000fe400078e0a08 */
[----:B------:R-:W-:Y:S02]  /*5000*/  @!P1 IMAD.IADD R8, R8, 0x1, -R9 ;  /* 0x0000000108089824 */ /* 0x000fe400078e0a09 */
[----:B------:R-:W-:Y:S02]  /*5010*/  @!P1 IMAD R11, R0, R2, R11 ;  /* 0x00000002000b9224 */ /* 0x000fe400078e020b */
[----:B------:R-:W-:Y:S01]  /*5020*/  @!P1 IMAD R10, R8, R12, R10 ;  /* 0x0000000c080a9224 */ /* 0x000fe200078e020a */
[----:B-1----:R-:W-:Y:S06]  /*5030*/  @!P5 BRA `(.L_x_82) ;  /* 0x00000038000cd947 */ /* 0x002fec0003800000 */
.L_x_156:
[----:B------:R-:W-:Y:S01]  /*5040*/  @!P4 IADD3 R2, P0, PT, R28, 0x980, RZ ;  /* 0x000009801c02c810 */ /* 0x000fe20007f1e0ff */
[----:B------:R-:W-:Y:S01]  /*5050*/  UMOV UR18, 0x0 ;  /* 0x0000000000127882 */ /* 0x000fe20000000000 */
[----:B------:R-:W-:Y:S01]  /*5060*/  UMOV UR19, 0x10000000 ;  /* 0x1000000000137882 */ /* 0x000fe20000000000 */
[----:B------:R-:W-:Y:S01]  /*5070*/  VOTEU.ALL UP1, P4 ;  /* 0x0000000000ff7886 */ /* 0x000fe20002020000 */
[----:B------:R-:W-:Y:S01]  /*5080*/  @!P4 R2UR UR9, R2 ;  /* 0x000000000209c2ca */ /* 0x000fe200000e0000 */
[----:B-1----:R-:W-:Y:S01]  /*5090*/  @!P4 IMAD.X R0, RZ, RZ, R29, P0 ;  /* 0x000000ffff00c224 */ /* 0x002fe200000e061d */
[----:B------:R-:W-:Y:S01]  /*50a0*/  UMOV UR12, UR36 ;  /* 0x00000024000c7c82 */ /* 0x000fe20008000000 */
[----:B------:R-:W-:Y:S01]  /*50b0*/  @P3 R2UR UR36, R25 ;  /* 0x00000000192432ca */ /* 0x000fe200000e0000 */
[----:B------:R-:W-:Y:S01]  /*50c0*/  @!UP1 ULEA UR15, UR14, UR7, 0xd ;  /* 0x000000070e0f9291 */ /* 0x000fe2000f8e68ff */
[----:B------:R-:W-:Y:S01]  /*50d0*/  ISETP.NE.AND P0, PT, R27, 0x2, PT ;  /* 0x000000021b00780c */ /* 0x000fe20003f05270 */
[----:B------:R-:W-:Y:S01]  /*50e0*/  @!UP1 UIADD3 UR10, UPT, UPT, UR10, 0x20, URZ ;  /* 0x000000200a0a9890 */ /* 0x000fe2000fffe0ff */
[----:B------:R-:W-:Y:S01]  /*50f0*/  @!P4 R2UR UR8, R0 ;  /* 0x000000000008c2ca */ /* 0x000fe200000e0000 */
[----:B------:R-:W-:Y:S01]  /*5100*/  UIADD3 UR14, UPT, UPT, UR14, 0x1, URZ ;  /* 0x000000010e0e7890 */ /* 0x000fe2000fffe0ff */
[----:B------:R-:W-:Y:S01]  /*5110*/  IMAD.IADD R0, R11, 0x1, R87 ;  /* 0x000000010b007824 */ /* 0x000fe200078e0257 */
[----:B------:R-:W-:Y:S01]  /*5120*/  SEL R27, R27, RZ, P0 ;  /* 0x000000ff1b1b7207 */ /* 0x000fe20000000000 */
[----:B------:R-:W-:Y:S02]  /*5130*/  IMAD.IADD R14, R10, 0x1, R86 ;  /* 0x000000010a0e7824 */ /* 0x000fe400078e0256 */
[----:B------:R-:W-:Y:S01]  /*5140*/  IMAD.U32 R8, RZ, RZ, UR9 ;  /* 0x00000009ff087e24 */ /* 0x000fe2000f8e00ff */
[----:B------:R-:W-:Y:S01]  /*5150*/  UIADD3 UR9, UPT, UPT, UR13, 0x70, URZ ;  /* 0x000000700d097890 */ /* 0x000fe2000fffe0ff */
[----:B------:R-:W-:Y:S02]  /*5160*/  R2UR UR20, R0 ;  /* 0x00000000001472ca */ /* 0x000fe400000e0000 */
[----:B------:R-:W-:Y:S02]  /*5170*/  SEL R0, RZ, 0x1, P0 ;  /* 0x00000001ff007807 */ /* 0x000fe40000000000 */
[----:B------:R-:W-:Y:S01]  /*5180*/  @!P4 R2UR UR16, R8 ;  /* 0x000000000810c2ca */ /* 0x000fe200000e0000 */
[----:B------:R-:W-:Y:S01]  /*5190*/  IMAD.U32 R9, RZ, RZ, UR8 ;  /* 0x00000008ff097e24 */ /* 0x000fe2000f8e00ff */
[----:B------:R-:W-:Y:S01]  /*51a0*/  @!UP1 UIADD3 UR8, UPT, UPT, UR15, 0x200, URZ ;  /* 0x000002000f089890 */ /* 0x000fe2000fffe0ff */
[----:B------:R-:W-:Y:S01]  /*51b0*/  LOP3.LUT R26, R26, R0, RZ, 0x3c, !PT ;  /* 0x000000001a1a7212 */ /* 0x000fe200078e3cff */
[----:B------:R-:W-:Y:S01]  /*51c0*/  VOTEU.ALL UP1, P4 ;  /* 0x0000000000ff7886 */ /* 0x000fe20002020000 */
[----:B------:R-:W-:Y:S01]  /*51d0*/  UPRMT UR15, UR37, 0x654, UR9 ;  /* 0x00000654250f7896 */ /* 0x000fe20008000009 */
[----:B------:R-:W-:Y:S11]  /*51e0*/  @!P4 R2UR UR17, R9 ;  /* 0x000000000911c2ca */ /* 0x000ff600000e0000 */
[----:B------:R-:W-:Y:S02]  /*51f0*/  @!UPT UIADD3 URZ, UPT, UPT, URZ, URZ, URZ ;  /* 0x000000fffffff290 */ /* 0x000fe4000fffe0ff */
[----:B------:R1:W-:Y:S01]  /*5200*/  @!UP1 UTMALDG.3D [UR8], [UR16], desc[UR18] ;  /* 0x00001208100095b4 */ /* 0x0003e20008011000 */
[----:B------:R2:W-:Y:S01]  /*5210*/  @!P4 SYNCS.ARRIVE.TRANS64.RED.A0TR RZ, [UR13+0x70], R24 ;  /* 0x00007018ffffc9a7 */ /* 0x0005e2000830040d */
[----:B------:R-:W-:Y:S04]  /*5220*/  UISETP.NE.AND UP1, UPT, UR14, 0x3, UPT ;  /* 0x000000030e00788c */ /* 0x000fe8000bf25270 */
[----:B------:R-:W-:Y:S06]  /*5230*/  USEL UR13, URZ, 0x1, UP1 ;  /* 0x00000001ff0d7887 */ /* 0x000fec0008800000 */
[----:B------:R-:W-:Y:S01]  /*5240*/  LOP3.LUT R30, R30, UR13, RZ, 0x3c, !PT ;  /* 0x0000000d1e1e7c12 */ /* 0x000fe2000f8e3cff */
[----:B------:R-:W-:Y:S01]  /*5250*/  SYNCS.ARRIVE.TRANS64.RED.A1T0 RZ, [UR15], RZ ;  /* 0x000000ffffff79a7 */ /* 0x000fe2000810040f */
[----:B-1----:R-:W-:Y:S02]  /*5260*/  USEL UR8, UR14, URZ, UP1 ;  /* 0x000000ff0e087287 */ /* 0x002fe40008800000 */
[----:B------:R-:W-:Y:S01]  /*5270*/  UPLOP3.LUT UP1, UPT, UPT, UPT, UPT, 0x80, 0x8 ;  /* 0x000000000008789c */ /* 0x000fe20003f2f070 */
[----:B------:R-:W-:Y:S10]  /*5280*/  @P3 BRA `(.L_x_83) ;  /* 0xfffffff4001c3947 */ /* 0x000ff4000383ffff */
[----:B------:R-:W-:Y:S01]  /*5290*/  UIADD3 UR7, UPT, UPT, UR7, 0x88, URZ ;  /* 0x0000008807077890 */ /* 0x000fe2000fffe0ff */
[----:B------:R-:W-:-:S03]  /*52a0*/  SHF.L.U32 R2, R30, 0x1f, RZ ;  /* 0x0000001f1e027819 */ /* 0x000fc600000006ff */
[----:B------:R-:W-:-:S09]  /*52b0*/  ULEA UR4, UR8, UR7, 0x3 ;  /* 0x0000000708047291 */ /* 0x000fd2000f8e18ff */
[----:B------:R-:W1:Y:S02]  /*52c0*/  SYNCS.PHASECHK.TRANS64.TRYWAIT P0, [UR4], R2 ;  /* 0x00000002ff0075a7 */ /* 0x000e640008001104 */
[----:B-1----:R-:W-:Y:S05]  /*52d0*/  @!P0 BRA `(.L_x_84) ;  /* 0x00000034007c8947 */ /* 0x002fea0003800000 */
.L_x_158:
        /* <DEDUP_REMOVED lines=9> */
.L_x_160:
[----:B------:R-:W-:-:S04]  /*5370*/  UIADD3 UR5, UPT, UPT, UR5, 0x1, URZ ;  /* 0x0000000105057890 */ /* 0x000fc8000fffe0ff */
[----:B------:R-:W-:-:S04]  /*5380*/  UISETP.NE.AND UP0, UPT, UR5, 0x3, UPT ;  /* 0x000000030500788c */ /* 0x000fc8000bf05270 */
[----:B------:R-:W-:Y:S02]  /*5390*/  USEL UR4, URZ, 0x1, UP0 ;  /* 0x00000001ff047887 */ /* 0x000fe40008000000 */
[----:B------:R-:W-:-:S04]  /*53a0*/  USEL UR5, UR5, URZ, UP0 ;  /* 0x000000ff05057287 */ /* 0x000fc80008000000 */
[----:B------:R-:W-:Y:S01]  /*53b0*/  ULEA UR5, UR5, UR7, 0x3 ;  /* 0x0000000705057291 */ /* 0x000fe2000f8e18ff */
[----:B-1----:R-:W-:-:S04]  /*53c0*/  LOP3.LUT R2, R30, UR4, RZ, 0x3c, !PT ;  /* 0x000000041e027c12 */ /* 0x002fc8000f8e3cff */
[----:B------:R-:W-:Y:S01]  /*53d0*/  SHF.L.U32 R2, R2, 0x1f, RZ ;  /* 0x0000001f02027819 */ /* 0x000fe200000006ff */
[----:B------:R-:W-:-:S07]  /*53e0*/  IMAD.U32 R0, RZ, RZ, UR5 ;  /* 0x00000005ff007e24 */ /* 0x000fce000f8e00ff */
.L_x_86:
[----:B-1----:R1:W3:Y:S02]  /*53f0*/  SYNCS.PHASECHK.TRANS64.TRYWAIT P0, [R0+URZ], R2 ;  /* 0x00000002000075a7 */ /* 0x0022e400080011ff */
[----:B---3--:R-:W-:Y:S05]  /*5400*/  @!P0 NANOSLEEP.SYNCS 0x989680 ;  /* 0x009896800000895d */ /* 0x008fea0003900000 */
[----:B------:R-:W3:Y:S02]  /*5410*/  @!P0 SYNCS.PHASECHK.TRANS64 P0, [R0+URZ], R2 ;  /* 0x00000002000085a7 */ /* 0x000ee400080010ff */
[----:B---3--:R-:W-:Y:S05]  /*5420*/  @P0 EXIT ;  /* 0x000000000000094d */ /* 0x008fea0003800000 */
[----:B------:R-:W-:Y:S05]  /*5430*/  BRA `(.L_x_86) ;  /* 0xfffffffc00ec7947 */ /* 0x000fea000383ffff */
.L_x_74:
[----:B------:R-:W-:-:S06]  /*5440*/  UISETP.GE.AND UP1, UPT, UR8, 0x4, UPT ;  /* 0x000000040800788c */ /* 0x000fcc000bf26270 */
[----:B------:R-:W-:-:S13]  /*5450*/  PLOP3.LUT P0, PT, PT, PT, UP1, 0x80, 0x8 ;  /* 0x000000000008781c */ /* 0x000fda0003f0f018 */
[----:B------:R-:W-:Y:S05]  /*5460*/  @!P0 EXIT ;  /* 0x000000000000894d */ /* 0x000fea0003800000 */
[----:B------:R-:W-:Y:S01]  /*5470*/  BAR.SYNC.DEFER_BLOCKING 0x6, 0xa0 ;  /* 0x0182800000007b1d */ /* 0x000fe20000010000 */
[C---:B------:R-:W-:Y:S01]  /*5480*/  IMAD.SHL.U32 R2, R93.reuse, 0x20, RZ ;  /* 0x000000205d027824 */ /* 0x040fe200078e00ff */
[C---:B------:R-:W-:Y:S01]  /*5490*/  LOP3.LUT R94, R93.reuse, 0x2, RZ, 0xc0, !PT ;  /* 0x000000025d5e7812 */ /* 0x040fe200078ec0ff */
[C---:B------:R-:W-:Y:S01]  /*54a0*/  IMAD.SHL.U32 R99, R93.reuse, 0x4, RZ ;  /* 0x000000045d637824 */ /* 0x040fe200078e00ff */
[C---:B------:R-:W-:Y:S01]  /*54b0*/  LOP3.LUT R100, R93.reuse, 0x60, RZ, 0xc0, !PT ;  /* 0x000000605d647812 */ /* 0x040fe200078ec0ff */
[C---:B------:R-:W-:Y:S01]  /*54c0*/  IMAD.U32 R46, R93.reuse, 0x10000, RZ ;  /* 0x000100005d2e7824 */ /* 0x040fe200078e00ff */
[----:B------:R-:W-:Y:S02]  /*54d0*/  UMOV UR48, 0x400 ;  /* 0x0000040000307882 */ /* 0x000fe40000000000 */
[----:B------:R-:W1:Y:S01]  /*54e0*/  LDC R91, c[0x0][0x370] ;  /* 0x0000dc00ff5b7b82 */ /* 0x000e620000000800 */
[----:B------:R-:W-:Y:S01]  /*54f0*/  ULEA UR48, UR37, UR48, 0x18 ;  /* 0x0000003025307291 */ /* 0x000fe2000f8ec0ff */
[----:B------:R-:W-:Y:S01]  /*5500*/  LOP3.LUT R3, R2, 0xc0, RZ, 0xc0, !PT ;  /* 0x000000c002037812 */ /* 0x000fe200078ec0ff */
[----:B------:R-:W-:Y:S01]  /*5510*/  IMAD.MOV.U32 R45, RZ, RZ, RZ ;  /* 0x000000ffff2d7224 */ /* 0x000fe200078e00ff */
[----:B------:R-:W-:Y:S01]  /*5520*/  LOP3.LUT R93, R93, 0x4, RZ, 0xc0, !PT ;  /* 0x000000045d5d7812 */ /* 0x000fe200078ec0ff */
[----:B------:R-:W-:Y:S01]  /*5530*/  UIADD3 UR52, UPT, UPT, UR48, 0x200, URZ ;  /* 0x0000020030347890 */ /* 0x000fe2000fffe0ff */
[----:B------:R-:W-:-:S02]  /*5540*/  LOP3.LUT R99, R3, 0x18, R99, 0xf8, !PT ;  /* 0x0000001803637812 */ /* 0x000fc400078ef863 */
[----:B------:R-:W-:Y:S01]  /*5550*/  CS2R R96, SRZ ;  /* 0x0000000000607805 */ /* 0x000fe2000001ff00 */
[----:B------:R-:W2:Y:S01]  /*5560*/  LDC R42, c[0x0][0xf0c] ;  /* 0x0003c300ff2a7b82 */ /* 0x000ea20000000800 */
[----:B------:R-:W-:Y:S01]  /*5570*/  LOP3.LUT R46, R46, 0x600000, RZ, 0xc0, !PT ;  /* 0x006000002e2e7812 */ /* 0x000fe200078ec0ff */
[----:B------:R-:W-:Y:S01]  /*5580*/  IMAD.MOV.U32 R103, RZ, RZ, RZ ;  /* 0x000000ffff677224 */ /* 0x000fe200078e00ff */
[----:B------:R-:W-:Y:S01]  /*5590*/  IADD3 R98, PT, PT, -R93, 0x2, RZ ;  /* 0x000000025d627810 */ /* 0x000fe20007ffe1ff */
[----:B------:R-:W-:Y:S01]  /*55a0*/  IMAD.MOV R94, RZ, RZ, -R94 ;  /* 0x000000ffff5e7224 */ /* 0x000fe200078e0a5e */
[----:B------:R-:W-:Y:S01]  /*55b0*/  LOP3.LUT R99, R99, 0xf20, R2, 0xf8, !PT ;  /* 0x00000f2063637812 */ /* 0x000fe200078ef802 */
[----:B------:R-:W-:Y:S01]  /*55c0*/  IMAD.MOV R93, RZ, RZ, -R93 ;  /* 0x000000ffff5d7224 */ /* 0x000fe200078e0a5d */
[----:B------:R-:W4:Y:S01]  /*55d0*/  LDCU.64 UR54, c[0x0][0x348] ;  /* 0x00006900ff3677ac */ /* 0x000f220008000a00 */
[----:B------:R-:W1:Y:S01]  /*55e0*/  LDC R89, c[0x0][0xf20] ;  /* 0x0003c800ff597b82 */ /* 0x000e620000000800 */
[----:B------:R-:W3:Y:S01]  /*55f0*/  LDS R0, [UR48+0x140] ;  /* 0x00014030ff007984 */ /* 0x000ee20008000800 */
[----:B------:R-:W-:Y:S01]  /*5600*/  IMAD.SHL.U32 R98, R98, 0x10, RZ ;  /* 0x0000001062627824 */ /* 0x000fe200078e00ff */
[----:B------:R-:W-:Y:S01]  /*5610*/  LEA R99, R99, UR52, 0x1 ;  /* 0x0000003463637c11 */ /* 0x000fe2000f8e08ff */
[----:B------:R-:W-:Y:S01]  /*5620*/  UMOV UR51, 0x1 ;  /* 0x0000000100337882 */ /* 0x000fe20000000000 */
[----:B------:R-:W-:Y:S01]  /*5630*/  UMOV UR56, URZ ;  /* 0x000000ff00387c82 */ /* 0x000fe20008000000 */
[----:B------:R-:W1:Y:S02]  /*5640*/  LDCU.64 UR38, c[0x0][0xc88] ;  /* 0x00019100ff2677ac */ /* 0x000e640008000a00 */
[----:B------:R-:W1:Y:S01]  /*5650*/  LDC R41, c[0x0][0xf30] ;  /* 0x0003cc00ff297b82 */ /* 0x000e620000000800 */
[----:B------:R-:W1:Y:S01]  /*5660*/  LDCU.64 UR44, c[0x0][0xc90] ;  /* 0x00019200ff2c77ac */ /* 0x000e620008000a00 */
[----:B------:R-:W-:Y:S01]  /*5670*/  UMOV UR50, URZ ;  /* 0x000000ff00327c82 */ /* 0x000fe20008000000 */
[----:B------:R-:W-:-:S05]  /*5680*/  UMOV UR49, URZ ;  /* 0x000000ff00317c82 */ /* 0x000fca0008000000 */
[----:B------:R-:W1:Y:S08]  /*5690*/  LDC.64 R84, c[0x0][0xf10] ;  /* 0x0003c400ff547b82 */ /* 0x000e700000000a00 */
[----:B------:R-:W1:Y:S08]  /*56a0*/  LDC.64 R38, c[0x0][0xf18] ;  /* 0x0003c600ff267b82 */ /* 0x000e700000000a00 */
[----:B------:R-:W1:Y:S08]  /*56b0*/  LDC.64 R36, c[0x0][0xf28] ;  /* 0x0003ca00ff247b82 */ /* 0x000e700000000a00 */
[----:B------:R-:W1:Y:S01]  /*56c0*/  LDC.64 R82, c[0x0][0xcb0] ;  /* 0x00032c00ff527b82 */ /* 0x000e620000000a00 */
[----:B---3--:R-:W-:-:S07]  /*56d0*/  IMAD.IADD R46, R0, 0x1, R46 ;  /* 0x00000001002e7824 */ /* 0x008fce00078e022e */
[----:B------:R-:W3:Y:S08]  /*56e0*/  LDC.64 R80, c[0x0][0xca8] ;  /* 0x00032a00ff507b82 */ /* 0x000ef00000000a00 */
[----:B--2-4-:R-:W1:Y:S02]  /*56f0*/  LDC R90, c[0x0][0x374] ;  /* 0x0000dd00ff5a7b82 */ /* 0x014e640000000800 */
.L_x_117:
[C---:B------:R-:W-:Y:S02]  /*5700*/  LEA R0, R103.reuse, UR48, 0x3 ;  /* 0x0000003067007c11 */ /* 0x040fe4000f8e18ff */
[----:B------:R-:W-:Y:S02]  /*5710*/  SHF.L.U32 R2, R96, 0x1f, RZ ;  /* 0x0000001f60027819 */ /* 0x000fe400000006ff */
[----:B------:R-:W-:Y:S02]  /*5720*/  LEA R16, R103, UR48, 0x4 ;  /* 0x0000003067107c11 */ /* 0x000fe4000f8e20ff */
[----:B------:R-:W2:Y:S02]  /*5730*/  SYNCS.PHASECHK.TRANS64.TRYWAIT P0, [R0+URZ+0xb0], R2 ;  /* 0x0000b002000075a7 */ /* 0x000ea400080011ff */
[----:B--2---:R-:W-:Y:S05]  /*5740*/  @!P0 BRA `(.L_x_87) ;  /* 0x0000003000908947 */ /* 0x004fea0003800000 */
.L_x_161:
[----:B------:R-:W4:Y:S01]  /*5750*/  LDC.64 R10, c[0x0][0xf10] ;  /* 0x0003c400ff0a7b82 */ /* 0x000f220000000a00 */
[----:B------:R-:W3:Y:S01]  /*5760*/  LDS.128 R16, [R16+0x120] ;  /* 0x0001200010107984 */ /* 0x000ee20000000c00 */
[----:B-1----:R-:W-:Y:S01]  /*5770*/  ISETP.NE.AND P1, PT, R41, 0x1, PT ;  /* 0x000000012900780c */ /* 0x002fe20003f25270 */
[----:B--2---:R-:W-:Y:S01]  /*5780*/  VIADD R0, R0, 0xc0 ;  /* 0x000000c000007836 */ /* 0x004fe20000000000 */
[----:B------:R-:W-:Y:S04]  /*5790*/  ISETP.GE.AND P0, PT, R40, 0x1, PT ;  /* 0x000000012800780c */ /* 0x000fe80003f06270 */
[----:B------:R-:W1:Y:S01]  /*57a0*/  LDC.64 R8, c[0x0][0xf18] ;  /* 0x0003c600ff087b82 */ /* 0x000e620000000a00 */
[----:B------:R-:W-:Y:S01]  /*57b0*/  PRMT R0, RZ, 0x654, R0 ;  /* 0x00000654ff007816 */ /* 0x000fe20000000000 */
[----:B------:R-:W-:Y:S01]  /*57c0*/  @!PT LDS RZ, [RZ] ;  /* 0x00000000fffff984 */ /* 0x000fe20000000800 */
[----:B------:R-:W-:Y:S01]  /*57d0*/  @!PT LDS RZ, [RZ] ;  /* 0x00000000fffff984 */ /* 0x000fe20000000800 */
[----:B------:R-:W-:Y:S01]  /*57e0*/  @!PT LDS RZ, [RZ] ;  /* 0x00000000fffff984 */ /* 0x000fe20000000800 */
[----:B------:R-:W-:Y:S01]  /*57f0*/  @!PT LDS RZ, [RZ] ;  /* 0x00000000fffff984 */ /* 0x000fe20000000800 */
[----:B------:R2:W-:Y:S06]  /*5800*/  MEMBAR.ALL.CTA ;  /* 0x0000000000007992 */ /* 0x0005ec0000008000 */
[----:B--2---:R-:W2:Y:S01]  /*5810*/  FENCE.VIEW.ASYNC.S ;  /* 0x00000000000073c6 */ /* 0x004ea20000000000 */
[----:B------:R-:W1:Y:S08]  /*5820*/  @!P1 LDC R12, c[0x0][0xf20] ;  /* 0x0003c800ff0c9b82 */ /* 0x000e700000000800 */
[----:B------:R-:W1:Y:S01]  /*5830*/  @!P1 LDC R7, c[0x0][0xf0c] ;  /* 0x0003c300ff079b82 */ /* 0x000e620000000800 */
[----:B--2---:R2:W-:Y:S01]  /*5840*/  SYNCS.ARRIVE.TRANS64.RED.A1T0 RZ, [R0+URZ], RZ ;  /* 0x000000ff00ff79a7 */ /* 0x0045e200081004ff */
[----:B---3--:R-:W-:Y:S04]  /*5850*/  LOP3.LUT P4, RZ, R18, 0x1, RZ, 0xc0, !PT ;  /* 0x0000000112ff7812 */ /* 0x008fe8000788c0ff */
[----:B------:R-:W-:Y:S09]  /*5860*/  P2R R101, PR, RZ, 0x10 ;  /* 0x00000010ff657803 */ /* 0x000ff20000000000 */
[----:B------:R-:W-:Y:S02]  /*5870*/  @P4 MOV R44, R16 ;  /* 0x00000010002c4202 */ /* 0x000fe40000000f00 */
[----:B------:R-:W-:Y:S01]  /*5880*/  @P4 LOP3.LUT R43, R17, 0xffff, RZ, 0xc0, !PT ;  /* 0x0000ffff112b4812 */ /* 0x000fe200078ec0ff */
[----:B--2-4-:R-:W-:Y:S06]  /*5890*/  @!P0 BRA `(.L_x_88) ;  /* 0x0000000000a48947 */ /* 0x014fec0003800000 */
[----:B------:R-:W-:Y:S01]  /*58a0*/  IMAD.HI.U32 R0, R90, R39, RZ ;  /* 0x000000275a007227 */ /* 0x000fe200078e00ff */
[----:B------:R-:W-:Y:S02]  /*58b0*/  ISETP.NE.AND P0, PT, R38, 0x1, PT ;  /* 0x000000012600780c */ /* 0x000fe40003f05270 */
[----:B------:R-:W-:Y:S01]  /*58c0*/  ISETP.NE.AND P2, PT, R40, 0x1, PT ;  /* 0x000000012800780c */ /* 0x000fe20003f45270 */
[----:B------:R-:W-:Y:S01]  /*58d0*/  IMAD.HI.U32 R4, R91, R84, RZ ;  /* 0x000000545b047227 */ /* 0x000fe200078e00ff */
[----:B------:R-:W-:Y:S02]  /*58e0*/  SHF.R.U32.HI R0, RZ, R89, R0 ;  /* 0x00000059ff007219 */ /* 0x000fe40000011600 */
[----:B------:R-:W-:Y:S01]  /*58f0*/  ISETP.NE.AND P3, PT, R42, 0x1, PT ;  /* 0x000000012a00780c */ /* 0x000fe20003f65270 */
[----:B------:R-:W-:Y:S01]  /*5900*/  IMAD.HI.U32 R6, R43, R39, RZ ;  /* 0x000000272b067227 */ /* 0x000fe200078e00ff */
[-C--:B------:R-:W-:Y:S02]  /*5910*/  SHF.R.U32.HI R4, RZ, R85.reuse, R4 ;  /* 0x00000055ff047219 */ /* 0x080fe40000011604 */
        /* <DEDUP_REMOVED lines=14> */
[C---:B------:R-:W-:Y:S03]  /*5a00*/  IMAD.HI.U32 R0, R3.reuse, R36, RZ ;  /* 0x0000002403007227 */ /* 0x040fe600078e00ff */
[C---:B------:R-:W-:Y:S02]  /*5a10*/  ISETP.GE.OR P0, PT, R2.reuse, R5, P0 ;  /* 0x000000050200720c */ /* 0x040fe40000706670 */
[----:B------:R-:W-:Y:S04]  /*5a20*/  SHF.R.U32.HI R0, RZ, R37, R0 ;  /* 0x00000025ff007219 */ /* 0x000fe80000011600 */
[C---:B------:R-:W-:Y:S05]  /*5a30*/  SEL R6, R3.reuse, R0, !P2 ;  /* 0x0000000003067207 */ /* 0x040fea0005000000 */
        /* <DEDUP_REMOVED lines=14> */
[----:B------:R-:W-:Y:S07]  /*5b20*/  IMAD R43, R3, R38, R43 ;  /* 0x00000026032b7224 */ /* 0x000fee00078e022b */
.L_x_88:
[----:B------:R-:W-:Y:S01]  /*5b30*/  @!P1 IMAD.HI.U32 R0, R44, R10, RZ ;  /* 0x0000000a2c009227 */ /* 0x000fe200078e00ff */
[----:B-1----:R-:W-:Y:S01]  /*5b40*/  @!P1 ISETP.NE.AND P0, PT, R8, 0x1, PT ;  /* 0x000000010800980c */ /* 0x002fe20003f05270 */
[----:B------:R-:W-:Y:S01]  /*5b50*/  ULOP3.LUT UP0, URZ, UR52, 0x1b0, URZ, 0xc0, !UPT ;  /* 0x000001b034ff7892 */ /* 0x000fe2000f80c0ff */
[----:B------:R-:W-:Y:S01]  /*5b60*/  @!P1 ISETP.NE.AND P2, PT, R7, 0x1, PT ;  /* 0x000000010700980c */ /* 0x000fe20003f45270 */
[----:B------:R-:W-:Y:S01]  /*5b70*/  @!P1 IMAD.HI.U32 R2, R43, R9, RZ ;  /* 0x000000092b029227 */ /* 0x000fe200078e00ff */
[----:B------:R-:W-:Y:S01]  /*5b80*/  @!P1 SHF.R.U32.HI R0, RZ, R11, R0 ;  /* 0x0000000bff009219 */ /* 0x000fe20000011600 */
[----:B------:R-:W-:Y:S01]  /*5b90*/  USHF.L.U32 UR42, UR20, 0x7, URZ ;  /* 0x00000007142a7899 */ /* 0x000fe200080006ff */
[----:B------:R-:W-:Y:S01]  /*5ba0*/  R2UR UR41, R14 ;  /* 0x000000000e2972ca */ /* 0x000fe200000e0000 */
[----:B------:R-:W-:Y:S01]  /*5bb0*/  VIADD R103, R103, 0x1 ;  /* 0x0000000167677836 */ /* 0x000fe20000000000 */
[----:B------:R-:W-:Y:S02]  /*5bc0*/  @!P1 SHF.R.U32.HI R2, RZ, R12, R2 ;  /* 0x0000000cff029219 */ /* 0x000fe40000011602 */
[----:B------:R-:W-:Y:S02]  /*5bd0*/  @!P1 SEL R3, R44, R0, !P2 ;  /* 0x000000002c039207 */ /* 0x000fe40005000000 */
[----:B------:R-:W-:Y:S02]  /*5be0*/  @!P1 SEL R2, R43, R2, !P0 ;  /* 0x000000022b029207 */ /* 0x000fe40004000000 */
[----:B------:R-:W-:Y:S03]  /*5bf0*/  @P4 SHF.R.U32.HI R95, RZ, 0x10, R17 ;  /* 0x00000010ff5f4819 */ /* 0x000fe60000011611 */
[----:B------:R-:W-:Y:S02]  /*5c00*/  @!P1 IMAD.IADD R0, R2, 0x1, -R3 ;  /* 0x0000000102009824 */ /* 0x000fe400078e0a03 */
[----:B------:R-:W-:Y:S01]  /*5c10*/  @!P1 IMAD.IADD R2, R3, 0x1, -R2 ;  /* 0x0000000103029824 */ /* 0x000fe200078e0a02 */
[----:B------:R-:W-:Y:S01]  /*5c20*/  USHF.L.U32 UR41, UR41, 0x6, URZ ;  /* 0x0000000629297899 */ /* 0x000fe200080006ff */
[----:B------:R-:W-:Y:S02]  /*5c30*/  @!P1 IMAD R44, R0, R7, R44 ;  /* 0x00000007002c9224 */ /* 0x000fe400078e022c */
[----:B------:R-:W-:Y:S01]  /*5c40*/  @!P1 IMAD R43, R2, R8, R43 ;  /* 0x00000008022b9224 */ /* 0x000fe200078e022b */
[----:B------:R-:W-:Y:S08]  /*5c50*/  BRA.U !UP0, `(.L_x_89) ;  /* 0x00000001087c7547 */ /* 0x000ff0000b800000 */
[----:B------:R-:W1:Y:S01]  /*5c60*/  LDCU.64 UR8, c[0x4][0x80] ;  /* 0x01001000ff0877ac */ /* 0x000e620008000a00 */
[----:B------:R-:W-:Y:S01]  /*5c70*/  MOV R2, 0x0 ;  /* 0x0000000000027802 */ /* 0x000fe20000000f00 */
[----:B------:R-:W-:Y:S02]  /*5c80*/  HFMA2 R12, -RZ, RZ, 0, 5.9604644775390625e-08 ;  /* 0x00000001ff0c7431 */ /* 0x000fe400000001ff */
[----:B------:R-:W-:Y:S01]  /*5c90*/  IMAD.MOV.U32 R8, RZ, RZ, 0x70 ;  /* 0x00000070ff087424 */ /* 0x000fe200078e00ff */
[----:B------:R2:W3:Y:S01]  /*5ca0*/  LDC.64 R14, c[0x4][R2] ;  /* 0x01000000020e7b82 */ /* 0x0004e20000000a00 */
[----:B------:R-:W4:Y:S01]  /*5cb0*/  LDCU.64 UR6, c[0x4][0x88] ;  /* 0x01001100ff0677ac */ /* 0x000f220008000a00 */
[----:B------:R-:W-:Y:S01]  /*5cc0*/  IMAD.MOV.U32 R13, RZ, RZ, RZ ;  /* 0x000000ffff0d7224 */ /* 0x000fe200078e00ff */
[----:B------:R-:W2:Y:S01]  /*5cd0*/  LDCU.64 UR4, c[0x4][0x8] ;  /* 0x01000100ff0477ac */ /* 0x000ea20008000a00 */
[----:B-1----:R-:W-:Y:S01]  /*5ce0*/  MOV R5, UR9 ;  /* 0x0000000900057c02 */ /* 0x002fe20008000f00 */
[----:B------:R-:W-:Y:S01]  /*5cf0*/  IMAD.U32 R4, RZ, RZ, UR8 ;  /* 0x00000008ff047e24 */ /* 0x000fe2000f8e00ff */
[----:B----4-:R-:W-:Y:S01]  /*5d00*/  MOV R7, UR7 ;  /* 0x0000000700077c02 */ /* 0x010fe20008000f00 */
[----:B------:R-:W-:Y:S01]  /*5d10*/  IMAD.U32 R6, RZ, RZ, UR6 ;  /* 0x00000006ff067e24 */ /* 0x000fe2000f8e00ff */
[----:B--2---:R-:W-:Y:S01]  /*5d20*/  MOV R11, UR5 ;  /* 0x00000005000b7c02 */ /* 0x004fe20008000f00 */
[----:B------:R-:W-:Y:S02]  /*5d30*/  IMAD.U32 R10, RZ, RZ, UR4 ;  /* 0x00000004ff0a7e24 */ /* 0x000fe4000f8e00ff */
[----:B------:R-:W-:Y:S07]  /*5d40*/  LEPC R20, `(.L_x_90) ;  /* 0x000000001014794e */ /* 0x000fee0000000000 */
[----:B---3-5:R-:W-:Y:S05]  /*5d50*/  CALL.ABS.NOINC R14 ;  /* 0x000000000e007343 */ /* 0x028fea0003c00000 */
.L_x_90:
[----:B------:R-:W1:Y:S01]  /*5d60*/  LDCU.64 UR8, c[0x4][0x80] ;  /* 0x01001000ff0877ac */ /* 0x000e620008000a00 */
[----:B------:R-:W2:Y:S01]  /*5d70*/  LDC.64 R2, c[0x4][R2] ;  /* 0x0100000002027b82 */ /* 0x000ea20000000a00 */
[----:B------:R-:W-:Y:S02]  /*5d80*/  HFMA2 R12, -RZ, RZ, 0, 5.9604644775390625e-08 ;  /* 0x00000001ff0c7431 */ /* 0x000fe400000001ff */
[----:B------:R-:W-:Y:S02]  /*5d90*/  IMAD.MOV.U32 R8, RZ, RZ, 0x70 ;  /* 0x00000070ff087424 */ /* 0x000fe400078e00ff */
[----:B------:R-:W-:Y:S01]  /*5da0*/  IMAD.MOV.U32 R13, RZ, RZ, RZ ;  /* 0x000000ffff0d7224 */ /* 0x000fe200078e00ff */
[----:B------:R-:W3:Y:S01]  /*5db0*/  LDCU.64 UR6, c[0x4][0x88] ;  /* 0x01001100ff0677ac */ /* 0x000ee20008000a00 */
[----:B------:R-:W4:Y:S01]  /*5dc0*/  LDCU.64 UR4, c[0x4][0x8] ;  /* 0x01000100ff0477ac */ /* 0x000f220008000a00 */
[----:B-1----:R-:W-:Y:S02]  /*5dd0*/  MOV R4, UR8 ;  /* 0x0000000800047c02 */ /* 0x002fe40008000f00 */
[----:B------:R-:W-:Y:S02]  /*5de0*/  MOV R5, UR9 ;  /* 0x0000000900057c02 */ /* 0x000fe40008000f00 */
[----:B---3--:R-:W-:Y:S01]  /*5df0*/  MOV R7, UR7 ;  /* 0x0000000700077c02 */ /* 0x008fe20008000f00 */
[----:B------:R-:W-:Y:S01]  /*5e00*/  IMAD.U32 R6, RZ, RZ, UR6 ;  /* 0x00000006ff067e24 */ /* 0x000fe2000f8e00ff */
[----:B----4-:R-:W-:Y:S01]  /*5e10*/  MOV R11, UR5 ;  /* 0x00000005000b7c02 */ /* 0x010fe20008000f00 */
[----:B------:R-:W-:Y:S02]  /*5e20*/  IMAD.U32 R10, RZ, RZ, UR4 ;  /* 0x00000004ff0a7e24 */ /* 0x000fe4000f8e00ff */
[----:B------:R-:W-:Y:S07]  /*5e30*/  LEPC R20, `(.L_x_89) ;  /* 0x000000001014794e */ /* 0x000fee0000000000 */
[----:B--2---:R-:W-:Y:S05]  /*5e40*/  CALL.ABS.NOINC R2 ;  /* 0x0000000002007343 */ /* 0x004fea0003c00000 */
.L_x_89:
[----:B------:R-:W-:Y:S01]  /*5e50*/  ISETP.NE.U32.AND P4, PT, R82, RZ, PT ;  /* 0x000000ff5200720c */ /* 0x000fe20003f85070 */
[----:B------:R-:W-:Y:S01]  /*5e60*/  UISETP.NE.AND UP2, UPT, UR53, URZ, UPT ;  /* 0x000000ff3500728c */ /* 0x000fe2000bf45270 */
[----:B------:R-:W-:Y:S01]  /*5e70*/  ISETP.NE.U32.AND P2, PT, RZ, UR38, PT ;  /* 0x00000026ff007c0c */ /* 0x000fe2000bf45070 */
[----:B------:R-:W-:Y:S01]  /*5e80*/  UISETP.NE.U32.AND UP1, UPT, UR44, URZ, UPT ;  /* 0x000000ff2c00728c */ /* 0x000fe2000bf25070 */
[----:B------:R-:W-:Y:S01]  /*5e90*/  ISETP.NE.AND.EX P4, PT, R83, RZ, PT, P4 ;  /* 0x000000ff5300720c */ /* 0x000fe20003f85340 */
[----:B------:R-:W-:Y:S01]  /*5ea0*/  UPLOP3.LUT UP0, UPT, UPT, UPT, UPT, 0x40, 0x4 ;  /* 0x000000000004789c */ /* 0x000fe20003f0e870 */
[----:B------:R-:W-:Y:S01]  /*5eb0*/  ISETP.NE.AND.EX P2, PT, RZ, UR39, PT, P2 ;  /* 0x00000027ff007c0c */ /* 0x000fe2000bf45320 */
[----:B------:R-:W-:Y:S01]  /*5ec0*/  UISETP.NE.AND.EX UP1, UPT, UR45, URZ, UPT, UP1 ;  /* 0x000000ff2d00728c */ /* 0x000fe2000bf25310 */
[----:B------:R-:W-:Y:S04]  /*5ed0*/  PLOP3.LUT P1, PT, PT, PT, UP2, 0x80, 0x8 ;  /* 0x000000000008781c */ /* 0x000fe80003f2f028 */
[----:B------:R-:W-:Y:S06]  /*5ee0*/  @UP2 UPLOP3.LUT UP0, UPT, UPT, UPT, UP1, 0x80, 0x8 ;  /* 0x000000000008289c */ /* 0x000fec0003f0f010 */
[----:B------:R-:W-:Y:S01]  /*5ef0*/  PLOP3.LUT P0, PT, PT, PT, UP0, 0x80, 0x8 ;  /* 0x000000000008781c */ /* 0x000fe20003f0f008 */
[----:B------:R-:W-:Y:S01]  /*5f00*/  @!UPT UIADD3 URZ, UPT, UPT, URZ, URZ, URZ ;  /* 0x000000fffffff290 */ /* 0x000fe2000fffe0ff */
[----:B------:R-:W-:Y:S11]  /*5f10*/  BRA.U !UP1, `(.L_x_91) ;  /* 0x0000000109387547 */ /* 0x000ff6000b800000 */
[----:B------:R-:W-:Y:S01]  /*5f20*/  UISETP.NE.U32.AND UP0, UPT, UR38, URZ, UPT ;  /* 0x000000ff2600728c */ /* 0x000fe2000bf05070 */
[----:B------:R-:W-:Y:S02]  /*5f30*/  HFMA2 R0, -RZ, RZ, 0, 5.9604644775390625e-08 ;  /* 0x00000001ff007431 */ /* 0x000fe400000001ff */
[----:B------:R-:W-:Y:S01]  /*5f40*/  IMAD.MOV.U32 R88, RZ, RZ, 0x1 ;  /* 0x00000001ff587424 */ /* 0x000fe200078e00ff */
[----:B------:R-:W-:Y:S06]  /*5f50*/  UISETP.NE.AND.EX UP0, UPT, UR39, URZ, UPT, UP0 ;  /* 0x000000ff2700728c */ /* 0x000fec000bf05300 */
[----:B------:R-:W-:Y:S05]  /*5f60*/  PLOP3.LUT P3, PT, PT, PT, UP0, 0x80, 0x8 ;  /* 0x000000000008781c */ /* 0x000fea0003f6f008 */
[----:B------:R-:W1:Y:S01]  /*5f70*/  @UP0 LDCU.64 UR6, c[0x0][0xc88] ;  /* 0x00019100ff0607ac */ /* 0x000e620008000a00 */
[----:B------:R-:W-:Y:S07]  /*5f80*/  @UP0 UIMAD UR4, UR36, UR44, URZ ;  /* 0x0000002c240402a4 */ /* 0x000fee000f8e02ff */
[----:B------:R-:W-:Y:S01]  /*5f90*/  @!P3 PRMT R88, R0, 0x7610, R88 ;  /* 0x000076100058b816 */ /* 0x000fe20000000058 */
[----:B-1----:R-:W-:Y:S03]  /*5fa0*/  @UP0 UIMAD.WIDE UR6, UR4, 0x4, UR6 ;  /* 0x00000004040608a5 */ /* 0x002fe6000f8e0206 */
[----:B------:R-:W1:Y:S03]  /*5fb0*/  @!UP0 LDCU UR4, c[0x0][0xc80] ;  /* 0x00019000ff0487ac */ /* 0x000e660008000800 */
[----:B------:R-:W-:Y:S01]  /*5fc0*/  IMAD.U32 R2, RZ, RZ, UR6 ;  /* 0x00000006ff027e24 */ /* 0x000fe2000f8e00ff */
[----:B------:R-:W-:Y:S05]  /*5fd0*/  MOV R3, UR7 ;  /* 0x0000000700037c02 */ /* 0x000fea0008000f00 */
[----:B-----5:R2:W5:Y:S02]  /*5fe0*/  @P3 LDG.E R49, desc[UR46][R2.64] ;  /* 0x0000002e02313981 */ /* 0x020564000c1e1900 */
[----:B-12---:R-:W-:Y:S02]  /*5ff0*/  @!P3 IMAD.U32 R49, RZ, RZ, UR4 ;  /* 0x00000004ff31be24 */ /* 0x006fe4000f8e00ff */
.L_x_91:
[----:B------:R-:W-:Y:S05]  /*6000*/  @!P4 BRA `(.L_x_92) ;  /* 0x000000000020c947 */ /* 0x000fea0003800000 */
[----:B------:R-:W-:Y:S04]  /*6010*/  ISETP.NE.U32.AND P3, PT, R80, RZ, PT ;  /* 0x000000ff5000720c */ /* 0x000fe80003f65070 */
[----:B------:R-:W-:Y:S11]  /*6020*/  ISETP.NE.AND.EX P3, PT, R81, RZ, PT, P3 ;  /* 0x000000ff5100720c */ /* 0x000ff60003f65330 */
[----:B------:R-:W-:Y:S02]  /*6030*/  @!UPT UIADD3 URZ, UPT, UPT, URZ, URZ, URZ ;  /* 0x000000fffffff290 */ /* 0x000fe4000fffe0ff */
[----:B------:R-:W1:Y:S01]  /*6040*/  @P3 LDC.64 R2, c[0x0][0xca8] ;  /* 0x00032a00ff023b82 */ /* 0x000e620000000a00 */
[----:B------:R-:W-:Y:S04]  /*6050*/  @P3 IMAD R0, R82, UR36, RZ ;  /* 0x0000002452003c24 */ /* 0x000fe8000f8e02ff */
[----:B-1----:R-:W-:Y:S05]  /*6060*/  @P3 IMAD.WIDE R2, R0, 0x4, R2 ;  /* 0x0000000400023825 */ /* 0x002fea00078e0202 */
[----:B-----5:R1:W5:Y:S02]  /*6070*/  @P3 LDG.E R47, desc[UR46][R2.64] ;  /* 0x0000002e022f3981 */ /* 0x020364000c1e1900 */
[----:B-1----:R-:W2:Y:S02]  /*6080*/  @!P3 LDC R47, c[0x0][0xca0] ;  /* 0x00032800ff2fbb82 */ /* 0x002ea40000000800 */
.L_x_92:
[----:B-----5:R-:W-:Y:S01]  /*6090*/  FSETP.NEU.AND P3, PT, R49, RZ, PT ;  /* 0x000000ff3100720b */ /* 0x020fe20003f6d000 */
[----:B------:R-:W-:Y:S01]  /*60a0*/  ULOP3.LUT UR4, UR51, 0x1, URZ, 0x3c, !UPT ;  /* 0x0000000133047892 */ /* 0x000fe2000f8e3cff */
[----:B------:R-:W-:Y:S01]  /*60b0*/  SEL R4, RZ, 0xffffffff, P2 ;  /* 0xffffffffff047807 */ /* 0x000fe20001000000 */
[----:B------:R-:W-:Y:S01]  /*60c0*/  IMAD.U32 R72, RZ, RZ, UR56 ;  /* 0x00000038ff487e24 */ /* 0x000fe2000f8e00ff */
[----:B------:R-:W-:Y:S01]  /*60d0*/  @P1 LOP3.LUT P2, RZ, R88, 0xff, RZ, 0xc0, !PT ;  /* 0x000000ff58ff1812 */ /* 0x000fe2000784c0ff */
[----:B------:R-:W-:Y:S01]  /*60e0*/  IMAD.SHL.U32 R106, R94, 0x10, RZ ;  /* 0x000000105e6a7824 */ /* 0x000fe200078e00ff */
[----:B------:R-:W-:Y:S01]  /*60f0*/  @P1 SEL R0, RZ, 0xffffffff, P3 ;  /* 0xffffffffff001807 */ /* 0x000fe20001800000 */
[----:B------:R-:W-:Y:S01]  /*6100*/  IMAD.U32 R107, RZ, RZ, UR4 ;  /* 0x00000004ff6b7e24 */ /* 0x000fe2000f8e00ff */
[----:B------:R-:W-:Y:S01]  /*6110*/  LEA R73, R45, UR48, 0x3 ;  /* 0x000000302d497c11 */ /* 0x000fe2000f8e18ff */
[----:B------:R-:W-:Y:S01]  /*6120*/  IMAD.SHL.U32 R72, R72, 0x2000, RZ ;  /* 0x0000200048487824 */ /* 0x000fe200078e00ff */
[----:B------:R-:W-:Y:S01]  /*6130*/  @P0 SEL R0, R4, R0, !P2 ;  /* 0x0000000004000207 */ /* 0x000fe20005000000 */
[----:B------:R-:W-:Y:S01]  /*6140*/  IMAD.SHL.U32 R105, R93, 0x10, RZ ;  /* 0x000000105d697824 */ /* 0x000fe200078e00ff */
[----:B------:R-:W-:Y:S01]  /*6150*/  PLOP3.LUT P2, PT, PT, PT, UP1, 0x80, 0x8 ;  /* 0x000000000008781c */ /* 0x000fe20003f4f018 */
[----:B------:R-:W-:Y:S01]  /*6160*/  IMAD.IADD R67, R99, 0x1, R72 ;  /* 0x0000000163437824 */ /* 0x000fe200078e0248 */
[----:B------:R-:W-:Y:S01]  /*6170*/  @P1 LOP3.LUT R0, R0, 0x1, RZ, 0xc0, !PT ;  /* 0x0000000100001812 */ /* 0x000fe200078ec0ff */
[----:B------:R-:W-:Y:S01]  /*6180*/  BSSY B1, `(.L_x_93) ;  /* 0x0000039000017945 */ /* 0x000fe20003800000 */
[----:B------:R-:W-:Y:S01]  /*6190*/  LOP3.LUT P4, R102, R88, 0xff, RZ, 0xc0, !PT ;  /* 0x000000ff58667812 */ /* 0x000fe2000788c0ff */
[----:B------:R-:W-:Y:S01]  /*61a0*/  IMAD.IADD R66, R67, 0x1, R106 ;  /* 0x0000000143427824 */ /* 0x000fe200078e026a */
[----:B------:R-:W-:Y:S01]  /*61b0*/  ISETP.NE.U32.OR P5, PT, R0, 0x1, !P1 ;  /* 0x000000010000780c */ /* 0x000fe20004fa5470 */
[----:B------:R-:W-:Y:S01]  /*61c0*/  IMAD.U32 R0, RZ, RZ, UR56 ;  /* 0x00000038ff007e24 */ /* 0x000fe2000f8e00ff */
[----:B------:R-:W-:Y:S01]  /*61d0*/  SEL R3, RZ, 0xffffffff, P3 ;  /* 0xffffffffff037807 */ /* 0x000fe20001800000 */
[----:B------:R-:W-:Y:S01]  /*61e0*/  IMAD.MOV.U32 R75, RZ, RZ, 0x1 ;  /* 0x00000001ff4b7424 */ /* 0x000fe200078e00ff */
[----:B------:R-:W-:Y:S01]  /*61f0*/  P2R R104, PR, RZ, 0x20 ;  /* 0x00000020ff687803 */ /* 0x000fe20000000000 */
[----:B------:R-:W-:Y:S01]  /*6200*/  IMAD R48, R45, 0x40, R46 ;  /* 0x000000402d307824 */ /* 0x000fe200078e022e */
[----:B------:R-:W-:Y:S01]  /*6210*/  LEA R0, R0, UR48, 0x3 ;  /* 0x0000003000007c11 */ /* 0x000fe2000f8e18ff */
[----:B------:R-:W-:Y:S01]  /*6220*/  IMAD.U32 R74, RZ, RZ, UR56 ;  /* 0x00000038ff4a7e24 */ /* 0x000fe2000f8e00ff */
[----:B------:R-:W-:Y:S02]  /*6230*/  @P2 SEL R3, R4, R3, !P4 ;  /* 0x0000000304032207 */ /* 0x000fe40006000000 */
[----:B------:R-:W-:Y:S02]  /*6240*/  CS2R R78, SRZ ;  /* 0x00000000004e7805 */ /* 0x000fe4000001ff00 */
[----:B------:R-:W-:Y:S02]  /*6250*/  CS2R R76, SRZ ;  /* 0x00000000004c7805 */ /* 0x000fe4000001ff00 */
[----:B------:R-:W-:Y:S02]  /*6260*/  CS2R R70, SRZ ;  /* 0x0000000000467805 */ /* 0x000fe4000001ff00 */
[----:B------:R-:W-:Y:S02]  /*6270*/  LOP3.LUT R3, R3, 0x1, RZ, 0xc0, !PT ;  /* 0x0000000103037812 */ /* 0x000fe400078ec0ff */
[----:B------:R-:W-:Y:S02]  /*6280*/  CS2R R68, SRZ ;  /* 0x0000000000447805 */ /* 0x000fe4000001ff00 */
[----:B------:R-:W-:Y:S02]  /*6290*/  @P5 SHF.L.U32 R2, R107, 0x1f, RZ ;  /* 0x0000001f6b025819 */ /* 0x000fe400000006ff */
[----:B------:R-:W-:Y:S02]  /*62a0*/  CS2R R62, SRZ ;  /* 0x00000000003e7805 */ /* 0x000fe4000001ff00 */
[----:B------:R-:W-:Y:S02]  /*62b0*/  ISETP.NE.U32.AND P2, PT, R3, 0x1, PT ;  /* 0x000000010300780c */ /* 0x000fe40003f45070 */
[----:B------:R-:W-:Y:S01]  /*62c0*/  CS2R R60, SRZ ;  /* 0x00000000003c7805 */ /* 0x000fe2000001ff00 */
[----:B------:R1:W3:Y:S01]  /*62d0*/  @P5 SYNCS.PHASECHK.TRANS64.TRYWAIT P1, [R0+URZ+0x70], R2 ;  /* 0x00007002000055a7 */ /* 0x0002e200080211ff */
[----:B------:R-:W-:Y:S02]  /*62e0*/  CS2R R58, SRZ ;  /* 0x00000000003a7805 */ /* 0x000fe4000001ff00 */
[----:B------:R-:W-:Y:S02]  /*62f0*/  P2R R108, PR, RZ, 0x4 ;  /* 0x00000004ff6c7803 */ /* 0x000fe40000000000 */
[----:B------:R-:W-:Y:S01]  /*6300*/  CS2R R56, SRZ ;  /* 0x0000000000387805 */ /* 0x000fe2000001ff00 */
[----:B------:R-:W-:Y:S02]  /*6310*/  IMAD.IADD R65, R67, 0x1, R105 ;  /* 0x0000000143417824 */ /* 0x000fe400078e0269 */
[----:B------:R-:W-:Y:S01]  /*6320*/  IMAD.IADD R64, R98, 0x1, R66 ;  /* 0x0000000162407824 */ /* 0x000fe200078e0242 */
[----:B-1----:R-:W-:Y:S04]  /*6330*/  SHF.L.U32 R2, R97, 0x1f, RZ ;  /* 0x0000001f61027819 */ /* 0x002fe800000006ff */
[----:B------:R1:W4:Y:S01]  /*6340*/  SYNCS.PHASECHK.TRANS64.TRYWAIT P0, [R73+URZ+0xd0], R2 ;  /* 0x0000d002490075a7 */ /* 0x00032200080011ff */
[----:B---3--:R-:W-:Y:S01]  /*6350*/  @P5 SEL R75, RZ, 0x1, !P1 ;  /* 0x00000001ff4b5807 */ /* 0x008fe20004800000 */
[----:B-1----:R-:W-:Y:S06]  /*6360*/  @!P5 BRA `(.L_x_94) ;  /* 0x000000000068d947 */ /* 0x002fec0003800000 */
[----:B------:R-:W-:Y:S01]  /*6370*/  ISETP.NE.AND P1, PT, R75, RZ, PT ;  /* 0x000000ff4b00720c */ /* 0x000fe20003f25270 */
[----:B------:R-:W-:Y:S01]  /*6380*/  BSSY B0, `(.L_x_95) ;  /* 0x000000d000007945 */ /* 0x000fe20003800000 */
[----:B------:R-:W-:Y:S02]  /*6390*/  CS2R R58, SRZ ;  /* 0x00000000003a7805 */ /* 0x000fe4000001ff00 */
[----:B------:R-:W-:Y:S02]  /*63a0*/  CS2R R56, SRZ ;  /* 0x0000000000387805 */ /* 0x000fe4000001ff00 */
[----:B------:R-:W-:Y:S02]  /*63b0*/  CS2R R62, SRZ ;  /* 0x00000000003e7805 */ /* 0x000fe4000001ff00 */
[----:B------:R-:W-:Y:S02]  /*63c0*/  CS2R R60, SRZ ;  /* 0x00000000003c7805 */ /* 0x000fe4000001ff00 */
[----:B------:R-:W-:Y:S02]  /*63d0*/  CS2R R70, SRZ ;  /* 0x0000000000467805 */ /* 0x000fe4000001ff00 */
[----:B------:R-:W-:Y:S02]  /*63e0*/  CS2R R68, SRZ ;  /* 0x0000000000447805 */ /* 0x000fe4000001ff00 */
[----:B------:R-:W-:Y:S02]  /*63f0*/  CS2R R78, SRZ ;  /* 0x00000000004e7805 */ /* 0x000fe4000001ff00 */
[----:B------:R-:W-:Y:S01]  /*6400*/  CS2R R76, SRZ ;  /* 0x00000000004c7805 */ /* 0x000fe2000001ff00 */
[----:B------:R-:W-:Y:S06]  /*6410*/  @P1 BRA `(.L_x_96) ;  /* 0x00000000000c1947 */ /* 0x000fec0003800000 */
[----:B------:R-:W-:Y:S04]  /*6420*/  SHF.L.U32 R3, R107, 0x1f, RZ ;  /* 0x0000001f6b037819 */ /* 0x000fe800000006ff */
[----:B------:R-:W1:Y:S02]  /*6430*/  SYNCS.PHASECHK.TRANS64.TRYWAIT P1, [R0+URZ+0x70], R3 ;  /* 0x00007003000075a7 */ /* 0x000e6400080211ff */
[----:B-1----:R-:W-:Y:S05]  /*6440*/  @!P1 BRA `(.L_x_97) ;  /* 0x0000002400649947 */ /* 0x002fea0003800000 */
.L_x_96:
[----:B------:R-:W-:Y:S05]  /*6450*/  BSYNC B0 ;  /* 0x0000000000007941 */ /* 0x000fea0003800000 */
.L_x_95:
[----:B------:R-:W-:Y:S01]  /*6460*/  ISETP.NE.AND P1, PT, R108, RZ, PT ;  /* 0x000000ff6c00720c */ /* 0x000fe20003f25270 */
[----:B------:R-:W-:Y:S04]  /*6470*/  UIADD3 UR5, UPT, UPT, UR56, 0x1, URZ ;  /* 0x0000000138057890 */ /* 0x000fe8000fffe0ff */
[----:B------:R-:W-:Y:S04]  /*6480*/  UISETP.NE.AND UP0, UPT, UR5, 0x3, UPT ;  /* 0x000000030500788c */ /* 0x000fe8000bf05270 */
[----:B------:R-:W-:Y:S02]  /*6490*/  USEL UR4, URZ, 0x1, UP0 ;  /* 0x00000001ff047887 */ /* 0x000fe40008000000 */
[----:B------:R-:W-:Y:S02]  /*64a0*/  USEL UR5, UR5, URZ, UP0 ;  /* 0x000000ff05057287 */ /* 0x000fe40008000000 */
[----:B------:R3:W1:Y:S02]  /*64b0*/  @P1 LDS.128 R56, [R67] ;  /* 0x0000000043381984 */ /* 0x0006640000000c00 */
[----:B------:R-:W-:Y:S02]  /*64c0*/  LOP3.LUT R107, R107, UR4, RZ, 0x3c, !PT ;  /* 0x000000046b6b7c12 */ /* 0x000fe4000f8e3cff */
[----:B------:R3:W1:Y:S01]  /*64d0*/  @P1 LDS.128 R60, [R66+0x10] ;  /* 0x00001000423c1984 */ /* 0x0006620000000c00 */
[----:B------:R-:W-:Y:S03]  /*64e0*/  IMAD.U32 R74, RZ, RZ, UR5 ;  /* 0x00000005ff4a7e24 */ /* 0x000fe6000f8e00ff */
[----:B------:R3:W1:Y:S04]  /*64f0*/  @P1 LDS.128 R68, [R65+0x20] ;  /* 0x0000200041441984 */ /* 0x0006680000000c00 */
[----:B------:R3:W1:Y:S02]  /*6500*/  @P1 LDS.128 R76, [R64+0x10] ;  /* 0x00001000404c1984 */ /* 0x0006640000000c00 */
.L_x_94:
[----:B------:R-:W-:Y:S05]  /*6510*/  BSYNC B1 ;  /* 0x0000000000017941 */ /* 0x000fea0003800000 */
.L_x_93:
[----:B-1----:R-:W-:Y:S04]  /*6520*/  SHF.R.U32.HI R0, RZ, 0x15, R48 ;  /* 0x00000015ff007819 */ /* 0x002fe80000011630 */
[----:B------:R-:W-:Y:S01]  /*6530*/  LOP3.LUT P1, RZ, R0, 0x3, R92, 0x48, !PT ;  /* 0x0000000300ff7812 */ /* 0x000fe2000782485c */
[----:B------:R-:W-:Y:S01]  /*6540*/  @!UPT UIADD3 URZ, UPT, UPT, URZ, URZ, URZ ;  /* 0x000000fffffff290 */ /* 0x000fe2000fffe0ff */
[----:B----4-:R-:W-:Y:S11]  /*6550*/  @P0 BRA `(.L_x_98) ;  /* 0x0000000000080947 */ /* 0x010ff60003800000 */
[----:B------:R-:W1:Y:S02]  /*6560*/  SYNCS.PHASECHK.TRANS64.TRYWAIT P0, [R73+URZ+0xd0], R2 ;  /* 0x0000d002490075a7 */ /* 0x000e6400080011ff */
[----:B-1----:R-:W-:Y:S05]  /*6570*/  @!P0 BRA `(.L_x_99) ;  /* 0x00000024002c8947 */ /* 0x002fea0003800000 */
.L_x_98:
[----:B------:R-:W-:Y:S05]  /*6580*/  @!P1 BRA `(.L_x_100) ;  /* 0x0000000000409947 */ /* 0x000fea0003800000 */
[----:B------:R-:W4:Y:S01]  /*6590*/  LDCU.64 UR8, c[0x4][0x70] ;  /* 0x01000e00ff0877ac */ /* 0x000f220008000a00 */
[----:B------:R-:W-:Y:S01]  /*65a0*/  MOV R3, 0x0 ;  /* 0x0000000000037802 */ /* 0x000fe20000000f00 */
[----:B------:R-:W-:Y:S02]  /*65b0*/  HFMA2 R12, -RZ, RZ, 0, 5.9604644775390625e-08 ;  /* 0x00000001ff0c7431 */ /* 0x000fe400000001ff */
[----:B------:R-:W-:Y:S02]  /*65c0*/  IMAD.MOV.U32 R8, RZ, RZ, 0x192 ;  /* 0x00000192ff087424 */ /* 0x000fe400078e00ff */
[----:B------:R-:W-:Y:S01]  /*65d0*/  IMAD.MOV.U32 R13, RZ, RZ, RZ ;  /* 0x000000ffff0d7224 */ /* 0x000fe200078e00ff */
[----:B------:R-:W5:Y:S01]  /*65e0*/  LDCU.64 UR6, c[0x4][0x78] ;  /* 0x01000f00ff0677ac */ /* 0x000f620008000a00 */
[----:B-1----:R-:W1:Y:S01]  /*65f0*/  LDC.64 R2, c[0x4][R3] ;  /* 0x0100000003027b82 */ /* 0x002e620000000a00 */
[----:B------:R-:W2:Y:S01]  /*6600*/  LDCU.64 UR4, c[0x4][0x10] ;  /* 0x01000200ff0477ac */ /* 0x000ea20008000a00 */
[----:B----4-:R-:W-:Y:S01]  /*6610*/  MOV R5, UR9 ;  /* 0x0000000900057c02 */ /* 0x010fe20008000f00 */
[----:B------:R-:W-:Y:S01]  /*6620*/  IMAD.U32 R4, RZ, RZ, UR8 ;  /* 0x00000008ff047e24 */ /* 0x000fe2000f8e00ff */
[----:B-----5:R-:W-:Y:S01]  /*6630*/  MOV R7, UR7 ;  /* 0x0000000700077c02 */ /* 0x020fe20008000f00 */
[----:B------:R-:W-:Y:S01]  /*6640*/  IMAD.U32 R6, RZ, RZ, UR6 ;  /* 0x00000006ff067e24 */ /* 0x000fe2000f8e00ff */
[----:B--2---:R-:W-:Y:S01]  /*6650*/  MOV R11, UR5 ;  /* 0x00000005000b7c02 */ /* 0x004fe20008000f00 */
[----:B------:R-:W-:Y:S02]  /*6660*/  IMAD.U32 R10, RZ, RZ, UR4 ;  /* 0x00000004ff0a7e24 */ /* 0x000fe4000f8e00ff */
[----:B------:R-:W-:Y:S07]  /*6670*/  LEPC R20, `(.L_x_100) ;  /* 0x000000001014794e */ /* 0x000fee0000000000 */
[----:B-1-3--:R-:W-:Y:S05]  /*6680*/  CALL.ABS.NOINC R2 ;  /* 0x0000000002007343 */ /* 0x00afea0003c00000 */
.L_x_100:
[----:B------:R-:W-:Y:S01]  /*6690*/  SHF.L.U32 R50, R56, 0x10, RZ ;  /* 0x0000001038327819 */ /* 0x000fe200000006ff */
[----:B------:R-:W-:Y:S05]  /*66a0*/  WARPSYNC.ALL ;  /* 0x0000000000007948 */ /* 0x000fea0003800000 */
[----:B------:R-:W-:Y:S01]  /*66b0*/  R2UR UR4, R48 ;  /* 0x00000000300472ca */ /* 0x000fe200000e0000 */
[----:B------:R-:W-:Y:S01]  /*66c0*/  BSSY.RECONVERGENT B0, `(.L_x_101) ;  /* 0x0000085000007945 */ /* 0x000fe20003800200 */
[----:B------:R-:W-:Y:S02]  /*66d0*/  LOP3.LUT R51, R56, 0xffff0000, RZ, 0xc0, !PT ;  /* 0xffff000038337812 */ /* 0x000fe400078ec0ff */
[----:B------:R-:W-:Y:S02]  /*66e0*/  SHF.L.U32 R52, R57, 0x10, RZ ;  /* 0x0000001039347819 */ /* 0x000fe400000006ff */
[----:B------:R-:W-:Y:S07]  /*66f0*/  ISETP.NE.AND P0, PT, R100, RZ, PT ;  /* 0x000000ff6400720c */ /* 0x000fee0003f05270 */
[----:B------:R-:W2:Y:S02]  /*6700*/  LDTM.x32 R4, tmem[UR4] ;  /* 0x00000004000479ee */ /* 0x000ea400082c0000 */
[C---:B--2---:R-:W-:Y:S01]  /*6710*/  FMUL R0, R47.reuse, R4 ;  /* 0x000000042f007220 */ /* 0x044fe20000400000 */
[C---:B-1----:R-:W-:Y:S01]  /*6720*/  FMUL R2, R47.reuse, R5 ;  /* 0x000000052f027220 */ /* 0x042fe20000400000 */
[C---:B------:R-:W-:Y:S01]  /*6730*/  FMUL R4, R47.reuse, R8 ;  /* 0x000000082f047220 */ /* 0x040fe20000400000 */
[C---:B------:R-:W-:Y:S01]  /*6740*/  FMUL R3, R47.reuse, R6 ;  /* 0x000000062f037220 */ /* 0x040fe20000400000 */
[C---:B------:R-:W-:Y:S01]  /*6750*/  FMUL R5, R47.reuse, R9 ;  /* 0x000000092f057220 */ /* 0x040fe20000400000 */
[C---:B------:R-:W-:Y:S01]  /*6760*/  FMUL R8, R47.reuse, R12 ;  /* 0x0000000c2f087220 */ /* 0x040fe20000400000 */
[C---:B------:R-:W-:Y:S01]  /*6770*/  FMUL R6, R47.reuse, R10 ;  /* 0x0000000a2f067220 */ /* 0x040fe20000400000 */
[C---:B------:R-:W-:Y:S01]  /*6780*/  FMUL R9, R47.reuse, R13 ;  /* 0x0000000d2f097220 */ /* 0x040fe20000400000 */
[----:B------:R-:W-:Y:S01]  /*6790*/  FMUL R12, R47, R16 ;  /* 0x000000102f0c7220 */ /* 0x000fe20000400000 */
[----:B------:R-:W-:Y:S01]  /*67a0*/  FFMA R0, R49, R50, R0 ;  /* 0x0000003231007223 */ /* 0x000fe20000000000 */
[C---:B------:R-:W-:Y:S01]  /*67b0*/  FMUL R10, R47.reuse, R14 ;  /* 0x0000000e2f0a7220 */ /* 0x040fe20000400000 */
[C---:B------:R-:W-:Y:S01]  /*67c0*/  FMUL R13, R47.reuse, R17 ;  /* 0x000000112f0d7220 */ /* 0x040fe20000400000 */
[----:B------:R-:W-:Y:S01]  /*67d0*/  FMUL R16, R47, R20 ;  /* 0x000000142f107220 */ /* 0x000fe20000400000 */
[----:B------:R-:W-:Y:S01]  /*67e0*/  FFMA R2, R49, R51, R2 ;  /* 0x0000003331027223 */ /* 0x000fe20000000002 */
[C---:B------:R-:W-:Y:S01]  /*67f0*/  FMUL R14, R47.reuse, R18 ;  /* 0x000000122f0e7220 */ /* 0x040fe20000400000 */
[C---:B------:R-:W-:Y:S01]  /*6800*/  FMUL R17, R47.reuse, R21 ;  /* 0x000000152f117220 */ /* 0x040fe20000400000 */
[C---:B------:R-:W-:Y:S01]  /*6810*/  FMUL R20, R47.reuse, R24 ;  /* 0x000000182f147220 */ /* 0x040fe20000400000 */
[C---:B------:R-:W-:Y:S01]  /*6820*/  FMUL R18, R47.reuse, R22 ;  /* 0x000000162f127220 */ /* 0x040fe20000400000 */
[C---:B------:R-:W-:Y:S01]  /*6830*/  FMUL R21, R47.reuse, R25 ;  /* 0x000000192f157220 */ /* 0x040fe20000400000 */
[C---:B------:R-:W-:Y:S01]  /*6840*/  FMUL R24, R47.reuse, R28 ;  /* 0x0000001c2f187220 */ /* 0x040fe20000400000 */
[C---:B------:R-:W-:Y:S01]  /*6850*/  FMUL R22, R47.reuse, R26 ;  /* 0x0000001a2f167220 */ /* 0x040fe20000400000 */
[C---:B------:R-:W-:Y:S01]  /*6860*/  FMUL R25, R47.reuse, R29 ;  /* 0x0000001d2f197220 */ /* 0x040fe20000400000 */
[----:B------:R-:W-:Y:S01]  /*6870*/  FMUL R28, R47, R32 ;  /* 0x000000202f1c7220 */ /* 0x000fe20000400000 */
[----:B------:R-:W-:Y:S01]  /*6880*/  LOP3.LUT R32, R57, 0xffff0000, RZ, 0xc0, !PT ;  /* 0xffff000039207812 */ /* 0x000fe200078ec0ff */
[C---:B------:R-:W-:Y:S01]  /*6890*/  FMUL R26, R47.reuse, R30 ;  /* 0x0000001e2f1a7220 */ /* 0x040fe20000400000 */
[----:B------:R-:W-:Y:S01]  /*68a0*/  FMUL R29, R47, R33 ;  /* 0x000000212f1d7220 */ /* 0x000fe20000400000 */
[----:B------:R-:W-:Y:S01]  /*68b0*/  SHF.L.U32 R33, R58, 0x10, RZ ;  /* 0x000000103a217819 */ /* 0x000fe200000006ff */
[----:B------:R-:W-:Y:S01]  /*68c0*/  FFMA R3, R49, R52, R3 ;  /* 0x0000003431037223 */ /* 0x000fe20000000003 */
[----:B------:R-:W-:Y:S01]  /*68d0*/  F2FP.BF16.F32.PACK_AB R52, R2, R0 ;  /* 0x000000000234723e */ /* 0x000fe200000010ff */
[----:B------:R-:W-:Y:S01]  /*68e0*/  FMUL R7, R47, R7 ;  /* 0x000000072f077220 */ /* 0x000fe20000400000 */
[----:B------:R-:W-:Y:S01]  /*68f0*/  SHF.L.U32 R0, R59, 0x10, RZ ;  /* 0x000000103b007819 */ /* 0x000fe200000006ff */
[----:B------:R-:W-:Y:S01]  /*6900*/  FMUL R30, R47, R34 ;  /* 0x000000222f1e7220 */ /* 0x000fe20000400000 */
[----:B------:R-:W-:Y:S01]  /*6910*/  LOP3.LUT R34, R58, 0xffff0000, RZ, 0xc0, !PT ;  /* 0xffff00003a227812 */ /* 0x000fe200078ec0ff */
[----:B------:R-:W-:Y:S01]  /*6920*/  FFMA R7, R49, R32, R7 ;  /* 0x0000002031077223 */ /* 0x000fe20000000007 */
[----:B------:R-:W-:Y:S01]  /*6930*/  LOP3.LUT R2, R59, 0xffff0000, RZ, 0xc0, !PT ;  /* 0xffff00003b027812 */ /* 0x000fe200078ec0ff */
[----:B------:R-:W-:Y:S01]  /*6940*/  FFMA R4, R49, R33, R4 ;  /* 0x0000002131047223 */ /* 0x000fe20000000004 */
[----:B------:R-:W-:Y:S01]  /*6950*/  FMUL R11, R47, R11 ;  /* 0x0000000b2f0b7220 */ /* 0x000fe20000400000 */
[----:B------:R-:W-:Y:S01]  /*6960*/  FFMA R5, R49, R34, R5 ;  /* 0x0000002231057223 */ /* 0x000fe20000000005 */
[----:B------:R-:W-:Y:S01]  /*6970*/  F2FP.BF16.F32.PACK_AB R53, R7, R3 ;  /* 0x000000030735723e */ /* 0x000fe200000010ff */
[C---:B------:R-:W-:Y:S01]  /*6980*/  FFMA R6, R49.reuse, R0, R6 ;  /* 0x0000000031067223 */ /* 0x040fe20000000006 */
[C---:B------:R-:W-:Y:S01]  /*6990*/  SHF.L.U32 R0, R60.reuse, 0x10, RZ ;  /* 0x000000103c007819 */ /* 0x040fe200000006ff */
[----:B------:R-:W-:Y:S01]  /*69a0*/  FFMA R11, R49, R2, R11 ;  /* 0x00000002310b7223 */ /* 0x000fe2000000000b */
[----:B------:R-:W-:Y:S01]  /*69b0*/  LOP3.LUT R2, R60, 0xffff0000, RZ, 0xc0, !PT ;  /* 0xffff00003c027812 */ /* 0x000fe200078ec0ff */
[----:B------:R-:W-:Y:S01]  /*69c0*/  FMUL R15, R47, R15 ;  /* 0x0000000f2f0f7220 */ /* 0x000fe20000400000 */
[----:B------:R-:W-:Y:S01]  /*69d0*/  SHF.L.U32 R3, R61, 0x10, RZ ;  /* 0x000000103d037819 */ /* 0x000fe200000006ff */
[----:B------:R-:W-:Y:S01]  /*69e0*/  FFMA R8, R49, R0, R8 ;  /* 0x0000000031087223 */ /* 0x000fe20000000008 */
[----:B------:R-:W-:Y:S01]  /*69f0*/  LOP3.LUT R0, R61, 0xffff0000, RZ, 0xc0, !PT ;  /* 0xffff00003d007812 */ /* 0x000fe200078ec0ff */
[C---:B------:R-:W-:Y:S01]  /*6a00*/  FFMA R9, R49.reuse, R2, R9 ;  /* 0x0000000231097223 */ /* 0x040fe20000000009 */
[C---:B------:R-:W-:Y:S01]  /*6a10*/  SHF.L.U32 R2, R62.reuse, 0x10, RZ ;  /* 0x000000103e027819 */ /* 0x040fe200000006ff */
[----:B------:R-:W-:Y:S01]  /*6a20*/  FFMA R10, R49, R3, R10 ;  /* 0x00000003310a7223 */ /* 0x000fe2000000000a */
[----:B------:R-:W-:Y:S01]  /*6a30*/  SHF.L.U32 R3, R63, 0x10, RZ ;  /* 0x000000103f037819 */ /* 0x000fe200000006ff */
[C---:B------:R-:W-:Y:S01]  /*6a40*/  FFMA R15, R49.reuse, R0, R15 ;  /* 0x00000000310f7223 */ /* 0x040fe2000000000f */
[----:B------:R-:W-:Y:S01]  /*6a50*/  LOP3.LUT R0, R62, 0xffff0000, RZ, 0xc0, !PT ;  /* 0xffff00003e007812 */ /* 0x000fe200078ec0ff */
[----:B------:R-:W-:Y:S01]  /*6a60*/  FFMA R12, R49, R2, R12 ;  /* 0x00000002310c7223 */ /* 0x000fe2000000000c */
[C---:B------:R-:W-:Y:S01]  /*6a70*/  SHF.L.U32 R2, R68.reuse, 0x10, RZ ;  /* 0x0000001044027819 */ /* 0x040fe200000006ff */
[----:B------:R-:W-:Y:S01]  /*6a80*/  FMUL R19, R47, R19 ;  /* 0x000000132f137220 */ /* 0x000fe20000400000 */
[----:B------:R-:W-:Y:S01]  /*6a90*/  F2FP.BF16.F32.PACK_AB R54, R5, R4 ;  /* 0x000000040536723e */ /* 0x000fe200000010ff */
[----:B------:R-:W-:Y:S01]  /*6aa0*/  FFMA R13, R49, R0, R13 ;  /* 0x00000000310d7223 */ /* 0x000fe2000000000d */
[----:B------:R-:W-:Y:S01]  /*6ab0*/  LOP3.LUT R0, R63, 0xffff0000, RZ, 0xc0, !PT ;  /* 0xffff00003f007812 */ /* 0x000fe200078ec0ff */
[----:B------:R-:W-:Y:S01]  /*6ac0*/  FFMA R14, R49, R3, R14 ;  /* 0x00000003310e7223 */ /* 0x000fe2000000000e */
[----:B------:R-:W-:Y:S01]  /*6ad0*/  LOP3.LUT R3, R68, 0xffff0000, RZ, 0xc0, !PT ;  /* 0xffff000044037812 */ /* 0x000fe200078ec0ff */
[----:B------:R-:W-:Y:S01]  /*6ae0*/  FMUL R23, R47, R23 ;  /* 0x000000172f177220 */ /* 0x000fe20000400000 */
[----:B------:R-:W-:Y:S01]  /*6af0*/  F2FP.BF16.F32.PACK_AB R55, R11, R6 ;  /* 0x000000060b37723e */ /* 0x000fe200000010ff */
[----:B------:R-:W-:Y:S01]  /*6b00*/  FFMA R19, R49, R0, R19 ;  /* 0x0000000031137223 */ /* 0x000fe20000000013 */
[----:B------:R-:W-:Y:S01]  /*6b10*/  SHF.L.U32 R0, R69, 0x10, RZ ;  /* 0x0000001045007819 */ /* 0x000fe200000006ff */
[----:B------:R-:W-:Y:S01]  /*6b20*/  FFMA R16, R49, R2, R16 ;  /* 0x0000000231107223 */ /* 0x000fe20000000010 */
[----:B------:R-:W-:Y:S01]  /*6b30*/  LOP3.LUT R2, R69, 0xffff0000, RZ, 0xc0, !PT ;  /* 0xffff000045027812 */ /* 0x000fe200078ec0ff */
[----:B------:R-:W-:Y:S01]  /*6b40*/  FFMA R17, R49, R3, R17 ;  /* 0x0000000331117223 */ /* 0x000fe20000000011 */
[----:B------:R-:W-:Y:S01]  /*6b50*/  SHF.L.U32 R3, R71, 0x10, RZ ;  /* 0x0000001047037819 */ /* 0x000fe200000006ff */
[----:B------:R-:W-:Y:S01]  /*6b60*/  FFMA R18, R49, R0, R18 ;  /* 0x0000000031127223 */ /* 0x000fe20000000012 */
[C---:B------:R-:W-:Y:S01]  /*6b70*/  SHF.L.U32 R0, R70.reuse, 0x10, RZ ;  /* 0x0000001046007819 */ /* 0x040fe200000006ff */
[----:B------:R1:W-:Y:S01]  /*6b80*/  STS.128 [R67], R52 ;  /* 0x0000003443007388 */ /* 0x0003e20000000c00 */
[----:B------:R-:W-:Y:S01]  /*6b90*/  F2FP.BF16.F32.PACK_AB R8, R9, R8 ;  /* 0x000000080908723e */ /* 0x000fe200000010ff */
[C---:B------:R-:W-:Y:S01]  /*6ba0*/  FFMA R23, R49.reuse, R2, R23 ;  /* 0x0000000231177223 */ /* 0x040fe20000000017 */
[----:B------:R-:W-:Y:S01]  /*6bb0*/  LOP3.LUT R2, R70, 0xffff0000, RZ, 0xc0, !PT ;  /* 0xffff000046027812 */ /* 0x000fe200078ec0ff */
[----:B------:R-:W-:Y:S01]  /*6bc0*/  FFMA R20, R49, R0, R20 ;  /* 0x0000000031147223 */ /* 0x000fe20000000014 */
[----:B------:R-:W-:Y:S01]  /*6bd0*/  LOP3.LUT R0, R71, 0xffff0000, RZ, 0xc0, !PT ;  /* 0xffff000047007812 */ /* 0x000fe200078ec0ff */
[----:B------:R-:W-:Y:S01]  /*6be0*/  FMUL R27, R47, R27 ;  /* 0x0000001b2f1b7220 */ /* 0x000fe20000400000 */
[----:B------:R-:W-:Y:S01]  /*6bf0*/  F2FP.BF16.F32.PACK_AB R9, R15, R10 ;  /* 0x0000000a0f09723e */ /* 0x000fe200000010ff */
[C---:B------:R-:W-:Y:S01]  /*6c00*/  FFMA R21, R49.reuse, R2, R21 ;  /* 0x0000000231157223 */ /* 0x040fe20000000015 */
[C---:B------:R-:W-:Y:S01]  /*6c10*/  FFMA R22, R49.reuse, R3, R22 ;  /* 0x0000000331167223 */ /* 0x040fe20000000016 */
[----:B------:R-:W-:Y:S01]  /*6c20*/  FFMA R27, R49, R0, R27 ;  /* 0x00000000311b7223 */ /* 0x000fe2000000001b */
[C---:B------:R-:W-:Y:S01]  /*6c30*/  SHF.L.U32 R2, R76.reuse, 0x10, RZ ;  /* 0x000000104c027819 */ /* 0x040fe200000006ff */
[C---:B------:R-:W-:Y:S01]  /*6c40*/  FMUL R31, R47.reuse, R31 ;  /* 0x0000001f2f1f7220 */ /* 0x040fe20000400000 */
[----:B------:R-:W-:Y:S01]  /*6c50*/  LOP3.LUT R0, R76, 0xffff0000, RZ, 0xc0, !PT ;  /* 0xffff00004c007812 */ /* 0x000fe200078ec0ff */
[----:B------:R-:W-:Y:S01]  /*6c60*/  FMUL R35, R47, R35 ;  /* 0x000000232f237220 */ /* 0x000fe20000400000 */
[----:B------:R-:W-:Y:S01]  /*6c70*/  SHF.L.U32 R3, R77, 0x10, RZ ;  /* 0x000000104d037819 */ /* 0x000fe200000006ff */
[----:B------:R-:W-:Y:S01]  /*6c80*/  FFMA R24, R49, R2, R24 ;  /* 0x0000000231187223 */ /* 0x000fe20000000018 */
[----:B------:R-:W-:Y:S01]  /*6c90*/  F2FP.BF16.F32.PACK_AB R10, R13, R12 ;  /* 0x0000000c0d0a723e */ /* 0x000fe200000010ff */
[----:B------:R-:W-:Y:S01]  /*6ca0*/  FFMA R25, R49, R0, R25 ;  /* 0x0000000031197223 */ /* 0x000fe20000000019 */
[----:B------:R-:W-:Y:S01]  /*6cb0*/  F2FP.BF16.F32.PACK_AB R11, R19, R14 ;  /* 0x0000000e130b723e */ /* 0x000fe200000010ff */
[----:B------:R-:W-:Y:S01]  /*6cc0*/  FFMA R26, R49, R3, R26 ;  /* 0x00000003311a7223 */ /* 0x000fe2000000001a */
[----:B------:R-:W-:Y:S02]  /*6cd0*/  LOP3.LUT R0, R77, 0xffff0000, RZ, 0xc0, !PT ;  /* 0xffff00004d007812 */ /* 0x000fe400078ec0ff */
[C---:B------:R-:W-:Y:S01]  /*6ce0*/  SHF.L.U32 R2, R78.reuse, 0x10, RZ ;  /* 0x000000104e027819 */ /* 0x040fe200000006ff */
[----:B------:R1:W-:Y:S01]  /*6cf0*/  STS.128 [R66+0x10], R8 ;  /* 0x0000100842007388 */ /* 0x0003e20000000c00 */
[----:B------:R-:W-:Y:S01]  /*6d00*/  LOP3.LUT R3, R78, 0xffff0000, RZ, 0xc0, !PT ;  /* 0xffff00004e037812 */ /* 0x000fe200078ec0ff */
[----:B------:R-:W-:Y:S01]  /*6d10*/  FFMA R31, R49, R0, R31 ;  /* 0x00000000311f7223 */ /* 0x000fe2000000001f */
[----:B------:R-:W-:Y:S01]  /*6d20*/  SHF.L.U32 R4, R79, 0x10, RZ ;  /* 0x000000104f047819 */ /* 0x000fe200000006ff */
[----:B------:R-:W-:Y:S01]  /*6d30*/  FFMA R28, R49, R2, R28 ;  /* 0x00000002311c7223 */ /* 0x000fe2000000001c */
[----:B------:R-:W-:Y:S01]  /*6d40*/  F2FP.BF16.F32.PACK_AB R16, R17, R16 ;  /* 0x000000101110723e */ /* 0x000fe200000010ff */
[----:B------:R-:W-:Y:S01]  /*6d50*/  FFMA R29, R49, R3, R29 ;  /* 0x00000003311d7223 */ /* 0x000fe2000000001d */
[----:B------:R-:W-:Y:S01]  /*6d60*/  LOP3.LUT R5, R79, 0xffff0000, RZ, 0xc0, !PT ;  /* 0xffff00004f057812 */ /* 0x000fe200078ec0ff */
[----:B------:R-:W-:Y:S01]  /*6d70*/  FFMA R30, R49, R4, R30 ;  /* 0x00000004311e7223 */ /* 0x000fe2000000001e */
[----:B------:R-:W-:Y:S02]  /*6d80*/  F2FP.BF16.F32.PACK_AB R17, R23, R18 ;  /* 0x000000121711723e */ /* 0x000fe400000010ff */
[----:B------:R-:W-:Y:S01]  /*6d90*/  F2FP.BF16.F32.PACK_AB R18, R21, R20 ;  /* 0x000000141512723e */ /* 0x000fe200000010ff */
[----:B------:R-:W-:Y:S01]  /*6da0*/  FFMA R35, R49, R5, R35 ;  /* 0x0000000531237223 */ /* 0x000fe20000000023 */
[----:B------:R-:W-:Y:S02]  /*6db0*/  F2FP.BF16.F32.PACK_AB R19, R27, R22 ;  /* 0x000000161b13723e */ /* 0x000fe400000010ff */
[----:B------:R-:W-:Y:S02]  /*6dc0*/  F2FP.BF16.F32.PACK_AB R24, R25, R24 ;  /* 0x000000181918723e */ /* 0x000fe400000010ff */
[----:B------:R-:W-:Y:S01]  /*6dd0*/  F2FP.BF16.F32.PACK_AB R25, R31, R26 ;  /* 0x0000001a1f19723e */ /* 0x000fe200000010ff */
[----:B------:R1:W-:Y:S01]  /*6de0*/  STS.128 [R65+0x20], R16 ;  /* 0x0000201041007388 */ /* 0x0003e20000000c00 */
[----:B------:R-:W-:Y:S02]  /*6df0*/  F2FP.BF16.F32.PACK_AB R26, R29, R28 ;  /* 0x0000001c1d1a723e */ /* 0x000fe400000010ff */
[----:B------:R-:W-:Y:S05]  /*6e00*/  F2FP.BF16.F32.PACK_AB R27, R35, R30 ;  /* 0x0000001e231b723e */ /* 0x000fea00000010ff */
[----:B------:R1:W-:Y:S01]  /*6e10*/  STS.128 [R64+0x10], R24 ;  /* 0x0000101840007388 */ /* 0x0003e20000000c00 */
[----:B------:R-:W-:Y:S01]  /*6e20*/  @!PT LDS RZ, [RZ] ;  /* 0x00000000fffff984 */ /* 0x000fe20000000800 */
[----:B------:R-:W-:Y:S01]  /*6e30*/  @!PT LDS RZ, [RZ] ;  /* 0x00000000fffff984 */ /* 0x000fe20000000800 */
[----:B------:R-:W-:Y:S01]  /*6e40*/  @!PT LDS RZ, [RZ] ;  /* 0x00000000fffff984 */ /* 0x000fe20000000800 */
[----:B------:R-:W-:Y:S01]  /*6e50*/  @!PT LDS RZ, [RZ] ;  /* 0x00000000fffff984 */ /* 0x000fe20000000800 */
[----:B------:R2:W-:Y:S07]  /*6e60*/  MEMBAR.ALL.CTA ;  /* 0x0000000000007992 */ /* 0x0005ee0000008000 */
[----:B--2---:R-:W2:Y:S02]  /*6e70*/  FENCE.VIEW.ASYNC.S ;  /* 0x00000000000073c6 */ /* 0x004ea40000000000 */
[----:B--2---:R-:W-:Y:S06]  /*6e80*/  BAR.SYNC.DEFER_BLOCKING 0x1, 0x80 ;  /* 0x0042000000007b1d */ /* 0x004fec0000010000 */
[----:B------:R-:W-:Y:S05]  /*6e90*/  @P0 BRA `(.L_x_102) ;  /* 0x00000000001c0947 */ /* 0x000fea0003800000 */
[----:B------:R-:W-:Y:S01]  /*6ea0*/  R2UR UR4, R72 ;  /* 0x00000000480472ca */ /* 0x000fe200000e0000 */
[----:B------:R-:W-:Y:S01]  /*6eb0*/  UIADD3 UR6, UP0, UPT, UR54, 0xa80, URZ ;  /* 0x00000a8036067890 */ /* 0x000fe2000ff1e0ff */
[----:B------:R-:W-:Y:S03]  /*6ec0*/  UMOV UR43, UR36 ;  /* 0x00000024002b7c82 */ /* 0x000fe60008000000 */
[----:B------:R-:W-:Y:S08]  /*6ed0*/  UIADD3.X UR7, UPT, UPT, URZ, UR55, URZ, UP0, !UPT ;  /* 0x00000037ff077290 */ /* 0x000ff000087fe4ff */
[----:B------:R-:W-:Y:S09]  /*6ee0*/  UIADD3 UR40, UPT, UPT, UR48, 0x200, UR4 ;  /* 0x0000020030287890 */ /* 0x000ff2000fffe004 */
[----:B------:R2:W-:Y:S02]  /*6ef0*/  UTMASTG.3D [UR40], [UR6] ;  /* 0x00000028060073b5 */ /* 0x0005e40008010000 */
[----:B--2---:R0:W-:Y:S02]  /*6f00*/  UTMACMDFLUSH ;  /* 0x00000000000079b7 */ /* 0x0041e40000000000 */
.L_x_102:
[----:B------:R-:W-:Y:S05]  /*6f10*/  BSYNC.RECONVERGENT B0 ;  /* 0x0000000000007941 */ /* 0x000fea0003800200 */
.L_x_101:
[----:B------:R-:W-:Y:S01]  /*6f20*/  UIADD3 UR40, UPT, UPT, UR56, 0x1, URZ ;  /* 0x0000000138287890 */ /* 0x000fe2000fffe0ff */
[----:B------:R-:W-:Y:S03]  /*6f30*/  BSSY.RECONVERGENT B0, `(.L_x_103) ;  /* 0x0000005000007945 */ /* 0x000fe60003800200 */
[----:B------:R-:W-:Y:S04]  /*6f40*/  UISETP.NE.AND UP0, UPT, UR40, 0x3, UPT ;  /* 0x000000032800788c */ /* 0x000fe8000bf05270 */
[----:B------:R-:W-:Y:S01]  /*6f50*/  USEL UR43, UR40, URZ, UP0 ;  /* 0x000000ff282b7287 */ /* 0x000fe20008000000 */
[----:B------:R-:W-:Y:S11]  /*6f60*/  @P0 BRA `(.L_x_104) ;  /* 0x0000000000040947 */ /* 0x000ff60003800000 */
[----:B------:R-:W-:Y:S04]  /*6f70*/  DEPBAR.LE SB0, 0x1 ;  /* 0x000080400000791a */ /* 0x000fe80000000000 */
.L_x_104:
[----:B------:R-:W-:Y:S05]  /*6f80*/  BSYNC.RECONVERGENT B0 ;  /* 0x0000000000007941 */ /* 0x000fea0003800200 */
.L_x_103:
[----:B------:R-:W-:Y:S01]  /*6f90*/  BAR.SYNC.DEFER_BLOCKING 0x1, 0x80 ;  /* 0x0042000000007b1d */ /* 0x000fe20000010000 */
[----:B------:R-:W-:Y:S01]  /*6fa0*/  ISETP.NE.AND P1, PT, R104, RZ, PT ;  /* 0x000000ff6800720c */ /* 0x000fe20003f25270 */
[----:B------:R-:W-:Y:S01]  /*6fb0*/  UISETP.NE.AND UP0, UPT, UR50, URZ, UPT ;  /* 0x000000ff3200728c */ /* 0x000fe2000bf05270 */
[----:B------:R-:W-:Y:S11]  /*6fc0*/  LEA R2, R74, UR48, 0x3 ;  /* 0x000000304a027c11 */ /* 0x000ff6000f8e18ff */
[----:B------:R-:W-:Y:S01]  /*6fd0*/  @P1 SHF.L.U32 R3, R107, 0x1f, RZ ;  /* 0x0000001f6b031819 */ /* 0x000fe200000006ff */
[----:B------:R-:W-:Y:S06]  /*6fe0*/  BRA.U !UP0, `(.L_x_105) ;  /* 0x0000000108247547 */ /* 0x000fec000b800000 */
[----:B------:R-:W-:Y:S01]  /*6ff0*/  IMAD.U32 R4, RZ, RZ, UR49 ;  /* 0x00000031ff047e24 */ /* 0x000fe2000f8e00ff */
[----:B------:R-:W-:Y:S01]  /*7000*/  MOV R0, UR37 ;  /* 0x0000002500007c02 */ /* 0x000fe20008000f00 */
[----:B------:R-:W-:Y:S03]  /*7010*/  UIADD3 UR49, UPT, UPT, UR49, 0x1, URZ ;  /* 0x0000000131317890 */ /* 0x000fe6000fffe0ff */
[----:B------:R-:W-:Y:S01]  /*7020*/  @P1 LEA R4, R4, UR48, 0x3 ;  /* 0x0000003004041c11 */ /* 0x000fe2000f8e18ff */
[----:B------:R-:W-:Y:S04]  /*7030*/  UISETP.NE.AND UP0, UPT, UR49, 0x3, UPT ;  /* 0x000000033100788c */ /* 0x000fe8000bf05270 */
[----:B------:R-:W-:Y:S01]  /*7040*/  @P1 VIADD R4, R4, 0x88 ;  /* 0x0000008804041836 */ /* 0x000fe20000000000 */
[----:B------:R-:W-:Y:S04]  /*7050*/  USEL UR49, UR49, URZ, UP0 ;  /* 0x000000ff31317287 */ /* 0x000fe80008000000 */
[----:B------:R-:W-:Y:S04]  /*7060*/  @P1 PRMT R0, R0, 0x654, R4 ;  /* 0x0000065400001816 */ /* 0x000fe80000000004 */
[----:B------:R2:W-:Y:S04]  /*7070*/  @P1 SYNCS.ARRIVE.TRANS64.RED.A1T0 RZ, [R0+URZ], RZ ;  /* 0x000000ff00ff19a7 */ /* 0x0005e800081004ff */
.L_x_105:
[----:B------:R-:W4:Y:S01]  /*7080*/  @P1 SYNCS.PHASECHK.TRANS64.TRYWAIT P0, [R2+URZ+0x70], R3 ;  /* 0x00007003020015a7 */ /* 0x000f2200080011ff */
[----:B------:R-:W-:Y:S01]  /*7090*/  BSSY B1, `(.L_x_106) ;  /* 0x0000015000017945 */ /* 0x000fe20003800000 */
[----:B----4-:R-:W-:Y:S03]  /*70a0*/  @P1 SEL R75, RZ, 0x1, !P0 ;  /* 0x00000001ff4b1807 */ /* 0x010fe60004000000 */
[----:B------:R-:W-:Y:S05]  /*70b0*/  @!P1 BRA `(.L_x_107) ;  /* 0x0000000000489947 */ /* 0x000fea0003800000 */
[----:B------:R-:W-:Y:S01]  /*70c0*/  ISETP.NE.AND P1, PT, R108, RZ, PT ;  /* 0x000000ff6c00720c */ /* 0x000fe20003f25270 */
[----:B------:R-:W-:Y:S01]  /*70d0*/  BSSY B0, `(.L_x_108) ;  /* 0x000000a000007945 */ /* 0x000fe20003800000 */
[----:B------:R-:W-:Y:S11]  /*70e0*/  ISETP.NE.AND P0, PT, R75, RZ, PT ;  /* 0x000000ff4b00720c */ /* 0x000ff60003f05270 */
[----:B------:R-:W-:Y:S04]  /*70f0*/  @P1 IMAD R74, R74, 0x2000, R99 ;  /* 0x000020004a4a1824 */ /* 0x000fe800078e0263 */
[----:B------:R-:W-:Y:S01]  /*7100*/  @P1 IMAD.IADD R4, R106, 0x1, R74 ;  /* 0x000000016a041824 */ /* 0x000fe200078e024a */
[----:B------:R-:W-:Y:S03]  /*7110*/  @P1 IADD3 R3, PT, PT, R105, R74, RZ ;  /* 0x0000004a69031210 */ /* 0x000fe60007ffe0ff */
[----:B--2---:R-:W-:Y:S01]  /*7120*/  @P1 IMAD.IADD R0, R98, 0x1, R4 ;  /* 0x0000000162001824 */ /* 0x004fe200078e0204 */
[----:B------:R-:W-:Y:S06]  /*7130*/  @P0 BRA `(.L_x_109) ;  /* 0x00000000000c0947 */ /* 0x000fec0003800000 */
[----:B------:R-:W-:Y:S04]  /*7140*/  SHF.L.U32 R107, R107, 0x1f, RZ ;  /* 0x0000001f6b6b7819 */ /* 0x000fe800000006ff */
[----:B------:R-:W2:Y:S02]  /*7150*/  SYNCS.PHASECHK.TRANS64.TRYWAIT P0, [R2+URZ+0x70], R107 ;  /* 0x0000706b020075a7 */ /* 0x000ea400080011ff */
[----:B--2---:R-:W-:Y:S05]  /*7160*/  @!P0 BRA `(.L_x_110) ;  /* 0x0000001800448947 */ /* 0x004fea0003800000 */
.L_x_109:
[----:B------:R-:W-:Y:S05]  /*7170*/  BSYNC B0 ;  /* 0x0000000000007941 */ /* 0x000fea0003800000 */
.L_x_108:
[----:B------:R-:W-:Y:S11]  /*7180*/  ISETP.NE.AND P0, PT, R108, RZ, PT ;  /* 0x000000ff6c00720c */ /* 0x000ff60003f05270 */
[----:B------:R-:W-:Y:S02]  /*7190*/  @!UPT UIADD3 URZ, UPT, UPT, URZ, URZ, URZ ;  /* 0x000000fffffff290 */ /* 0x000fe4000fffe0ff */
[----:B------:R4:W1:Y:S04]  /*71a0*/  @P0 LDS.128 R56, [R74] ;  /* 0x000000004a380984 */ /* 0x0008680000000c00 */
[----:B------:R4:W1:Y:S04]  /*71b0*/  @P0 LDS.128 R68, [R3+0x20] ;  /* 0x0000200003440984 */ /* 0x0008680000000c00 */
[----:B------:R4:W1:Y:S04]  /*71c0*/  @P0 LDS.128 R60, [R4+0x10] ;  /* 0x00001000043c0984 */ /* 0x0008680000000c00 */
[----:B------:R4:W1:Y:S02]  /*71d0*/  @P0 LDS.128 R76, [R0+0x10] ;  /* 0x00001000004c0984 */ /* 0x0008640000000c00 */
.L_x_107:
[----:B------:R-:W-:Y:S05]  /*71e0*/  BSYNC B1 ;  /* 0x0000000000017941 */ /* 0x000fea0003800000 */
.L_x_106:
[----:B--2-4-:R-:W-:Y:S05]  /*71f0*/  VIADD R0, R48, 0x20 ;  /* 0x0000002030007836 */ /* 0x014fea0000000000 */
[----:B------:R-:W-:Y:S04]  /*7200*/  SHF.R.U32.HI R0, RZ, 0x15, R0 ;  /* 0x00000015ff007819 */ /* 0x000fe80000011600 */
[----:B------:R-:W-:Y:S11]  /*7210*/  LOP3.LUT P0, RZ, R0, 0x3, R92, 0x48, !PT ;  /* 0x0000000300ff7812 */ /* 0x000ff6000780485c */
[----:B------:R-:W-:Y:S02]  /*7220*/  @!UPT UIADD3 URZ, UPT, UPT, URZ, URZ, URZ ;  /* 0x000000fffffff290 */ /* 0x000fe4000fffe0ff */
[----:B------:R-:W-:Y:S05]  /*7230*/  @!P0 BRA `(.L_x_111) ;  /* 0x0000000000408947 */ /* 0x000fea0003800000 */
[----:B------:R-:W2:Y:S01]  /*7240*/  LDCU.64 UR8, c[0x4][0x70] ;  /* 0x01000e00ff0877ac */ /* 0x000ea20008000a00 */
[----:B------:R-:W-:Y:S01]  /*7250*/  MOV R3, 0x0 ;  /* 0x0000000000037802 */ /* 0x000fe20000000f00 */
[----:B------:R-:W-:Y:S02]  /*7260*/  HFMA2 R12, -RZ, RZ, 0, 5.9604644775390625e-08 ;  /* 0x00000001ff0c7431 */ /* 0x000fe400000001ff */
[----:B-1----:R-:W-:Y:S02]  /*7270*/  IMAD.MOV.U32 R8, RZ, RZ, 0x192 ;  /* 0x00000192ff087424 */ /* 0x002fe400078e00ff */
[----:B------:R-:W-:Y:S01]  /*7280*/  IMAD.MOV.U32 R13, RZ, RZ, RZ ;  /* 0x000000ffff0d7224 */ /* 0x000fe200078e00ff */
[----:B------:R-:W1:Y:S01]  /*7290*/  LDCU.64 UR6, c[0x4][0x78] ;  /* 0x01000f00ff0677ac */ /* 0x000e620008000a00 */
[----:B------:R-:W4:Y:S01]  /*72a0*/  LDC.64 R2, c[0x4][R3] ;  /* 0x0100000003027b82 */ /* 0x000f220000000a00 */
[----:B------:R-:W5:Y:S01]  /*72b0*/  LDCU.64 UR4, c[0x4][0x10] ;  /* 0x01000200ff0477ac */ /* 0x000f620008000a00 */
[----:B--2---:R-:W-:Y:S01]  /*72c0*/  MOV R5, UR9 ;  /* 0x0000000900057c02 */ /* 0x004fe20008000f00 */
[----:B------:R-:W-:Y:S01]  /*72d0*/  IMAD.U32 R4, RZ, RZ, UR8 ;  /* 0x00000008ff047e24 */ /* 0x000fe2000f8e00ff */
[----:B-1----:R-:W-:Y:S01]  /*72e0*/  MOV R7, UR7 ;  /* 0x0000000700077c02 */ /* 0x002fe20008000f00 */
[----:B------:R-:W-:Y:S01]  /*72f0*/  IMAD.U32 R6, RZ, RZ, UR6 ;  /* 0x00000006ff067e24 */ /* 0x000fe2000f8e00ff */
[----:B-----5:R-:W-:Y:S01]  /*7300*/  MOV R11, UR5 ;  /* 0x00000005000b7c02 */ /* 0x020fe20008000f00 */
[----:B------:R-:W-:Y:S02]  /*7310*/  IMAD.U32 R10, RZ, RZ, UR4 ;  /* 0x00000004ff0a7e24 */ /* 0x000fe4000f8e00ff */
[----:B------:R-:W-:Y:S07]  /*7320*/  LEPC R20, `(.L_x_111) ;  /* 0x000000001014794e */ /* 0x000fee0000000000 */
[----:B---34-:R-:W-:Y:S05]  /*7330*/  CALL.ABS.NOINC R2 ;  /* 0x0000000002007343 */ /* 0x018fea0003c00000 */
.L_x_111:
[----:B------:R-:W-:Y:S01]  /*7340*/  ISETP.NE.AND P0, PT, R100, RZ, PT ;  /* 0x000000ff6400720c */ /* 0x000fe20003f05270 */
[----:B------:R-:W-:Y:S05]  /*7350*/  WARPSYNC.ALL ;  /* 0x0000000000007948 */ /* 0x000fea0003800000 */
[----:B------:R-:W-:Y:S01]  /*7360*/  R2UR UR4, R48 ;  /* 0x00000000300472ca */ /* 0x000fe200000e0000 */
[----:B------:R-:W-:Y:S01]  /*7370*/  USHF.L.U32 UR8, UR43, 0xd, URZ ;  /* 0x0000000d2b087899 */ /* 0x000fe200080006ff */
[----:B------:R-:W-:Y:S01]  /*7380*/  R2UR UR5, R73 ;  /* 0x00000000490572ca */ /* 0x000fe200000e0000 */
[----:B------:R-:W-:Y:S01]  /*7390*/  BSSY.RECONVERGENT B0, `(.L_x_112) ;  /* 0x000008e000007945 */ /* 0x000fe20003800200 */
[C---:B-1----:R-:W-:Y:S02]  /*73a0*/  SHF.L.U32 R0, R56.reuse, 0x10, RZ ;  /* 0x0000001038007819 */ /* 0x042fe400000006ff */
[----:B------:R-:W-:Y:S02]  /*73b0*/  LOP3.LUT R2, R56, 0xffff0000, RZ, 0xc0, !PT ;  /* 0xffff000038027812 */ /* 0x000fe400078ec0ff */
[C---:B------:R-:W-:Y:S02]  /*73c0*/  SHF.L.U32 R3, R57.reuse, 0x10, RZ ;  /* 0x0000001039037819 */ /* 0x040fe400000006ff */
[----:B------:R-:W-:Y:S02]  /*73d0*/  LOP3.LUT R48, R57, 0xffff0000, RZ, 0xc0, !PT ;  /* 0xffff000039307812 */ /* 0x000fe400078ec0ff */
[C---:B------:R-:W-:Y:S01]  /*73e0*/  SHF.L.U32 R50, R58.reuse, 0x10, RZ ;  /* 0x000000103a327819 */ /* 0x040fe200000006ff */
[----:B------:R-:W1:Y:S01]  /*73f0*/  LDTM.x32 R4, tmem[UR4+0x20] ;  /* 0x00002004000479ee */ /* 0x000e6200082c0000 */
[----:B------:R-:W-:Y:S01]  /*7400*/  LOP3.LUT R51, R58, 0xffff0000, RZ, 0xc0, !PT ;  /* 0xffff00003a337812 */ /* 0x000fe200078ec0ff */
[----:B------:R-:W-:Y:S01]  /*7410*/  NOP ;  /* 0x0000000000007918 */ /* 0x000fe20000000000 */
[C---:B------:R-:W-:Y:S01]  /*7420*/  SHF.L.U32 R52, R59.reuse, 0x10, RZ ;  /* 0x000000103b347819 */ /* 0x040fe200000006ff */
[----:B------:R-:W-:Y:S01]  /*7430*/  UIADD3 UR5, UPT, UPT, UR5, 0xe0, URZ ;  /* 0x000000e005057890 */ /* 0x000fe2000fffe0ff */
[----:B------:R-:W-:Y:S02]  /*7440*/  LOP3.LUT R53, R59, 0xffff0000, RZ, 0xc0, !PT ;  /* 0xffff00003b357812 */ /* 0x000fe400078ec0ff */
[C---:B------:R-:W-:Y:S01]  /*7450*/  SHF.L.U32 R54, R60.reuse, 0x10, RZ ;  /* 0x000000103c367819 */ /* 0x040fe200000006ff */
[----:B------:R-:W-:Y:S01]  /*7460*/  UPRMT UR5, UR37, 0x654, UR5 ;  /* 0x0000065425057896 */ /* 0x000fe20008000005 */
[----:B------:R-:W-:Y:S02]  /*7470*/  LOP3.LUT R55, R60, 0xffff0000, RZ, 0xc0, !PT ;  /* 0xffff00003c377812 */ /* 0x000fe400078ec0ff */
[C---:B------:R-:W-:Y:S02]  /*7480*/  SHF.L.U32 R56, R61.reuse, 0x10, RZ ;  /* 0x000000103d387819 */ /* 0x040fe400000006ff */
[----:B------:R-:W-:Y:S02]  /*7490*/  LOP3.LUT R57, R61, 0xffff0000, RZ, 0xc0, !PT ;  /* 0xffff00003d397812 */ /* 0x000fe400078ec0ff */
[C---:B------:R-:W-:Y:S02]  /*74a0*/  SHF.L.U32 R58, R62.reuse, 0x10, RZ ;  /* 0x000000103e3a7819 */ /* 0x040fe400000006ff */
[----:B------:R-:W-:Y:S01]  /*74b0*/  LOP3.LUT R59, R62, 0xffff0000, RZ, 0xc0, !PT ;  /* 0xffff00003e3b7812 */ /* 0x000fe200078ec0ff */
[----:B-1----:R-:W-:Y:S01]  /*74c0*/  SYNCS.ARRIVE.TRANS64.RED.A1T0 RZ, [UR5], RZ ;  /* 0x000000ffffff79a7 */ /* 0x002fe20008100405 */
[C---:B------:R-:W-:Y:S02]  /*74d0*/  SHF.L.U32 R60, R63.reuse, 0x10, RZ ;  /* 0x000000103f3c7819 */ /* 0x040fe400000006ff */
[----:B------:R-:W-:Y:S02]  /*74e0*/  LOP3.LUT R61, R63, 0xffff0000, RZ, 0xc0, !PT ;  /* 0xffff00003f3d7812 */ /* 0x000fe400078ec0ff */
[C---:B------:R-:W-:Y:S01]  /*74f0*/  SHF.L.U32 R62, R68.reuse, 0x10, RZ ;  /* 0x00000010443e7819 */ /* 0x040fe200000006ff */
[C---:B------:R-:W-:Y:S01]  /*7500*/  FMUL R4, R47.reuse, R4 ;  /* 0x000000042f047220 */ /* 0x040fe20000400000 */
[----:B------:R-:W-:Y:S01]  /*7510*/  LOP3.LUT R63, R68, 0xffff0000, RZ, 0xc0, !PT ;  /* 0xffff0000443f7812 */ /* 0x000fe200078ec0ff */
[----:B------:R-:W-:Y:S01]  /*7520*/  FMUL R5, R47, R5 ;  /* 0x000000052f057220 */ /* 0x000fe20000400000 */
[----:B---3--:R-:W-:Y:S01]  /*7530*/  SHF.L.U32 R64, R69, 0x10, RZ ;  /* 0x0000001045407819 */ /* 0x008fe200000006ff */
[----:B------:R-:W-:Y:S01]  /*7540*/  FMUL R6, R47, R6 ;  /* 0x000000062f067220 */ /* 0x000fe20000400000 */
[----:B------:R-:W-:Y:S01]  /*7550*/  LOP3.LUT R65, R69, 0xffff0000, RZ, 0xc0, !PT ;  /* 0xffff000045417812 */ /* 0x000fe200078ec0ff */
[----:B------:R-:W-:Y:S01]  /*7560*/  FMUL R7, R47, R7 ;  /* 0x000000072f077220 */ /* 0x000fe20000400000 */
[----:B------:R-:W-:Y:S01]  /*7570*/  SHF.L.U32 R66, R70, 0x10, RZ ;  /* 0x0000001046427819 */ /* 0x000fe200000006ff */
[----:B------:R-:W-:Y:S01]  /*7580*/  FFMA R4, R49, R0, R4 ;  /* 0x0000000031047223 */ /* 0x000fe20000000004 */
[C---:B------:R-:W-:Y:S01]  /*7590*/  SHF.L.U32 R74, R78.reuse, 0x10, RZ ;  /* 0x000000104e4a7819 */ /* 0x040fe200000006ff */
[----:B------:R-:W-:Y:S01]  /*75a0*/  FMUL R8, R47, R8 ;  /* 0x000000082f087220 */ /* 0x000fe20000400000 */
[----:B------:R-:W-:Y:S01]  /*75b0*/  LOP3.LUT R75, R78, 0xffff0000, RZ, 0xc0, !PT ;  /* 0xffff00004e4b7812 */ /* 0x000fe200078ec0ff */
[C---:B------:R-:W-:Y:S01]  /*75c0*/  FFMA R5, R49.reuse, R2, R5 ;  /* 0x0000000231057223 */ /* 0x040fe20000000005 */
[----:B------:R-:W-:Y:S01]  /*75d0*/  LOP3.LUT R67, R70, 0xffff0000, RZ, 0xc0, !PT ;  /* 0xffff000046437812 */ /* 0x000fe200078ec0ff */
[C---:B------:R-:W-:Y:S01]  /*75e0*/  FFMA R6, R49.reuse, R3, R6 ;  /* 0x0000000331067223 */ /* 0x040fe20000000006 */
[----:B------:R-:W-:Y:S01]  /*75f0*/  FFMA R7, R49, R48, R7 ;  /* 0x0000003031077223 */ /* 0x000fe20000000007 */
[----:B------:R-:W-:Y:S01]  /*7600*/  IADD3 R78, PT, PT, R99, UR8, RZ ;  /* 0x00000008634e7c10 */ /* 0x000fe2000fffe0ff */
[----:B------:R-:W-:Y:S01]  /*7610*/  FFMA R8, R49, R50, R8 ;  /* 0x0000003231087223 */ /* 0x000fe20000000008 */
[----:B------:R-:W-:Y:S01]  /*7620*/  F2FP.BF16.F32.PACK_AB R4, R5, R4 ;  /* 0x000000040504723e */ /* 0x000fe200000010ff */
[----:B------:R-:W-:Y:S01]  /*7630*/  FMUL R9, R47, R9 ;  /* 0x000000092f097220 */ /* 0x000fe20000400000 */
[----:B------:R-:W-:Y:S01]  /*7640*/  F2FP.BF16.F32.PACK_AB R5, R7, R6 ;  /* 0x000000060705723e */ /* 0x000fe200000010ff */
[----:B------:R-:W-:Y:S01]  /*7650*/  FMUL R0, R47, R10 ;  /* 0x0000000a2f007220 */ /* 0x000fe20000400000 */
[-C--:B------:R-:W-:Y:S01]  /*7660*/  IADD3 R106, PT, PT, R106, R78.reuse, RZ ;  /* 0x0000004e6a6a7210 */ /* 0x080fe20007ffe0ff */
[----:B------:R-:W-:Y:S01]  /*7670*/  FFMA R9, R49, R51, R9 ;  /* 0x0000003331097223 */ /* 0x000fe20000000009 */
[----:B------:R-:W-:Y:S01]  /*7680*/  IADD3 R105, PT, PT, R105, R78, RZ ;  /* 0x0000004e69697210 */ /* 0x000fe20007ffe0ff */
[----:B------:R-:W-:Y:S01]  /*7690*/  FFMA R0, R49, R52, R0 ;  /* 0x0000003431007223 */ /* 0x000fe20000000000 */
[C---:B------:R-:W-:Y:S01]  /*76a0*/  FMUL R2, R47.reuse, R11 ;  /* 0x0000000b2f027220 */ /* 0x040fe20000400000 */
[----:B------:R-:W-:Y:S01]  /*76b0*/  FMUL R3, R47, R12 ;  /* 0x0000000c2f037220 */ /* 0x000fe20000400000 */
[----:B------:R-:W-:Y:S01]  /*76c0*/  F2FP.BF16.F32.PACK_AB R6, R9, R8 ;  /* 0x000000080906723e */ /* 0x000fe200000010ff */
[----:B------:R-:W-:Y:S01]  /*76d0*/  FMUL R10, R47, R13 ;  /* 0x0000000d2f0a7220 */ /* 0x000fe20000400000 */
[C---:B------:R-:W-:Y:S01]  /*76e0*/  FFMA R2, R49.reuse, R53, R2 ;  /* 0x0000003531027223 */ /* 0x040fe20000000002 */
[----:B------:R-:W-:Y:S01]  /*76f0*/  FFMA R3, R49, R54, R3 ;  /* 0x0000003631037223 */ /* 0x000fe20000000003 */
[----:B------:R-:W-:Y:S01]  /*7700*/  FMUL R11, R47, R14 ;  /* 0x0000000e2f0b7220 */ /* 0x000fe20000400000 */
[----:B------:R-:W-:Y:S01]  /*7710*/  FFMA R10, R49, R55, R10 ;  /* 0x00000037310a7223 */ /* 0x000fe2000000000a */
[C---:B------:R-:W-:Y:S01]  /*7720*/  FMUL R15, R47.reuse, R15 ;  /* 0x0000000f2f0f7220 */ /* 0x040fe20000400000 */
[C---:B------:R-:W-:Y:S01]  /*7730*/  FMUL R12, R47.reuse, R16 ;  /* 0x000000102f0c7220 */ /* 0x040fe20000400000 */
[----:B------:R-:W-:Y:S01]  /*7740*/  FMUL R13, R47, R17 ;  /* 0x000000112f0d7220 */ /* 0x000fe20000400000 */
[----:B------:R-:W-:Y:S01]  /*7750*/  FFMA R11, R49, R56, R11 ;  /* 0x00000038310b7223 */ /* 0x000fe2000000000b */
[----:B------:R-:W-:Y:S01]  /*7760*/  FMUL R14, R47, R18 ;  /* 0x000000122f0e7220 */ /* 0x000fe20000400000 */
[----:B------:R-:W-:Y:S01]  /*7770*/  FFMA R15, R49, R57, R15 ;  /* 0x00000039310f7223 */ /* 0x000fe2000000000f */
[----:B------:R-:W-:Y:S01]  /*7780*/  FMUL R19, R47, R19 ;  /* 0x000000132f137220 */ /* 0x000fe20000400000 */
[----:B------:R-:W-:Y:S01]  /*7790*/  F2FP.BF16.F32.PACK_AB R7, R2, R0 ;  /* 0x000000000207723e */ /* 0x000fe200000010ff */
[----:B------:R-:W-:Y:S01]  /*77a0*/  FFMA R12, R49, R58, R12 ;  /* 0x0000003a310c7223 */ /* 0x000fe2000000000c */
[----:B------:R-:W-:Y:S01]  /*77b0*/  FMUL R16, R47, R20 ;  /* 0x000000142f107220 */ /* 0x000fe20000400000 */
[----:B------:R-:W-:Y:S01]  /*77c0*/  FFMA R13, R49, R59, R13 ;  /* 0x0000003b310d7223 */ /* 0x000fe2000000000d */
[----:B------:R-:W-:Y:S01]  /*77d0*/  FMUL R17, R47, R21 ;  /* 0x000000152f117220 */ /* 0x000fe20000400000 */
[----:B------:R1:W-:Y:S01]  /*77e0*/  STS.128 [R99+UR8], R4 ;  /* 0x0000000463007988 */ /* 0x0003e20008000c08 */
[----:B------:R-:W-:Y:S01]  /*77f0*/  SHF.L.U32 R68, R71, 0x10, RZ ;  /* 0x0000001047447819 */ /* 0x000fe200000006ff */
[----:B------:R-:W-:Y:S01]  /*7800*/  FFMA R14, R49, R60, R14 ;  /* 0x0000003c310e7223 */ /* 0x000fe2000000000e */
[----:B------:R-:W-:Y:S01]  /*7810*/  LOP3.LUT R69, R71, 0xffff0000, RZ, 0xc0, !PT ;  /* 0xffff000047457812 */ /* 0x000fe200078ec0ff */
[----:B------:R-:W-:Y:S01]  /*7820*/  FMUL R18, R47, R22 ;  /* 0x000000162f127220 */ /* 0x000fe20000400000 */
[----:B------:R-:W-:Y:S01]  /*7830*/  SHF.L.U32 R70, R76, 0x10, RZ ;  /* 0x000000104c467819 */ /* 0x000fe200000006ff */
[----:B------:R-:W-:Y:S01]  /*7840*/  FFMA R19, R49, R61, R19 ;  /* 0x0000003d31137223 */ /* 0x000fe20000000013 */
[----:B------:R-:W-:Y:S01]  /*7850*/  FMUL R23, R47, R23 ;  /* 0x000000172f177220 */ /* 0x000fe20000400000 */
[----:B------:R-:W-:Y:S01]  /*7860*/  FFMA R16, R49, R62, R16 ;  /* 0x0000003e31107223 */ /* 0x000fe20000000010 */
[----:B------:R-:W-:Y:S01]  /*7870*/  FMUL R20, R47, R24 ;  /* 0x000000182f147220 */ /* 0x000fe20000400000 */
[----:B------:R-:W-:Y:S01]  /*7880*/  FFMA R17, R49, R63, R17 ;  /* 0x0000003f31117223 */ /* 0x000fe20000000011 */
[----:B------:R-:W-:Y:S01]  /*7890*/  FMUL R21, R47, R25 ;  /* 0x000000192f157220 */ /* 0x000fe20000400000 */
[----:B------:R-:W-:Y:S01]  /*78a0*/  FFMA R18, R49, R64, R18 ;  /* 0x0000004031127223 */ /* 0x000fe20000000012 */
[----:B------:R-:W-:Y:S01]  /*78b0*/  FMUL R22, R47, R26 ;  /* 0x0000001a2f167220 */ /* 0x000fe20000400000 */
[----:B------:R-:W-:Y:S01]  /*78c0*/  F2FP.BF16.F32.PACK_AB R8, R10, R3 ;  /* 0x000000030a08723e */ /* 0x000fe200000010ff */
[----:B------:R-:W-:Y:S01]  /*78d0*/  FFMA R23, R49, R65, R23 ;  /* 0x0000004131177223 */ /* 0x000fe20000000017 */
[----:B------:R-:W-:Y:S01]  /*78e0*/  F2FP.BF16.F32.PACK_AB R9, R15, R11 ;  /* 0x0000000b0f09723e */ /* 0x000fe200000010ff */
[----:B------:R-:W-:Y:S01]  /*78f0*/  FMUL R27, R47, R27 ;  /* 0x0000001b2f1b7220 */ /* 0x000fe20000400000 */
[----:B------:R-:W-:Y:S01]  /*7900*/  F2FP.BF16.F32.PACK_AB R10, R13, R12 ;  /* 0x0000000c0d0a723e */ /* 0x000fe200000010ff */
[----:B------:R-:W-:Y:S01]  /*7910*/  FFMA R20, R49, R66, R20 ;  /* 0x0000004231147223 */ /* 0x000fe20000000014 */
[----:B------:R-:W-:Y:S01]  /*7920*/  F2FP.BF16.F32.PACK_AB R11, R19, R14 ;  /* 0x0000000e130b723e */ /* 0x000fe200000010ff */
[----:B------:R-:W-:Y:S01]  /*7930*/  FMUL R24, R47, R28 ;  /* 0x0000001c2f187220 */ /* 0x000fe20000400000 */
[----:B------:R-:W-:Y:S01]  /*7940*/  LOP3.LUT R71, R76, 0xffff0000, RZ, 0xc0, !PT ;  /* 0xffff00004c477812 */ /* 0x000fe200078ec0ff */
[----:B------:R-:W-:Y:S01]  /*7950*/  FFMA R21, R49, R67, R21 ;  /* 0x0000004331157223 */ /* 0x000fe20000000015 */
[----:B------:R-:W-:Y:S01]  /*7960*/  SHF.L.U32 R72, R77, 0x10, RZ ;  /* 0x000000104d487819 */ /* 0x000fe200000006ff */
[----:B------:R1:W-:Y:S01]  /*7970*/  STS.128 [R106+0x10], R8 ;  /* 0x000010086a007388 */ /* 0x0003e20000000c00 */
[----:B------:R-:W-:Y:S01]  /*7980*/  FMUL R25, R47, R29 ;  /* 0x0000001d2f197220 */ /* 0x000fe20000400000 */
[----:B------:R-:W-:Y:S01]  /*7990*/  FFMA R22, R49, R68, R22 ;  /* 0x0000004431167223 */ /* 0x000fe20000000016 */
[----:B------:R-:W-:Y:S01]  /*79a0*/  LOP3.LUT R73, R77, 0xffff0000, RZ, 0xc0, !PT ;  /* 0xffff00004d497812 */ /* 0x000fe200078ec0ff */
[----:B------:R-:W-:Y:S01]  /*79b0*/  FMUL R26, R47, R30 ;  /* 0x0000001e2f1a7220 */ /* 0x000fe20000400000 */
[----:B------:R-:W-:Y:S01]  /*79c0*/  FFMA R27, R49, R69, R27 ;  /* 0x00000045311b7223 */ /* 0x000fe2000000001b */
[----:B------:R-:W-:Y:S01]  /*79d0*/  FMUL R31, R47, R31 ;  /* 0x0000001f2f1f7220 */ /* 0x000fe20000400000 */
[----:B------:R-:W-:Y:S01]  /*79e0*/  FFMA R24, R49, R70, R24 ;  /* 0x0000004631187223 */ /* 0x000fe20000000018 */
[----:B------:R-:W-:Y:S01]  /*79f0*/  FMUL R28, R47, R32 ;  /* 0x000000202f1c7220 */ /* 0x000fe20000400000 */
[----:B------:R-:W-:Y:S01]  /*7a00*/  FFMA R25, R49, R71, R25 ;  /* 0x0000004731197223 */ /* 0x000fe20000000019 */
[----:B------:R-:W-:Y:S01]  /*7a10*/  SHF.L.U32 R76, R79, 0x10, RZ ;  /* 0x000000104f4c7819 */ /* 0x000fe200000006ff */
[----:B------:R-:W-:Y:S01]  /*7a20*/  FMUL R29, R47, R33 ;  /* 0x000000212f1d7220 */ /* 0x000fe20000400000 */
[----:B------:R-:W-:Y:S01]  /*7a30*/  F2FP.BF16.F32.PACK_AB R16, R17, R16 ;  /* 0x000000101110723e */ /* 0x000fe200000010ff */
[----:B------:R-:W-:Y:S01]  /*7a40*/  FFMA R26, R49, R72, R26 ;  /* 0x00000048311a7223 */ /* 0x000fe2000000001a */
[----:B------:R-:W-:Y:S01]  /*7a50*/  LOP3.LUT R77, R79, 0xffff0000, RZ, 0xc0, !PT ;  /* 0xffff00004f4d7812 */ /* 0x000fe200078ec0ff */
[----:B------:R-:W-:Y:S01]  /*7a60*/  FMUL R30, R47, R34 ;  /* 0x000000222f1e7220 */ /* 0x000fe20000400000 */
[----:B------:R-:W-:Y:S01]  /*7a70*/  F2FP.BF16.F32.PACK_AB R17, R23, R18 ;  /* 0x000000121711723e */ /* 0x000fe200000010ff */
[----:B------:R-:W-:Y:S01]  /*7a80*/  FFMA R31, R49, R73, R31 ;  /* 0x00000049311f7223 */ /* 0x000fe2000000001f */
[----:B------:R-:W-:Y:S01]  /*7a90*/  FMUL R35, R47, R35 ;  /* 0x000000232f237220 */ /* 0x000fe20000400000 */
[----:B------:R-:W-:Y:S01]  /*7aa0*/  F2FP.BF16.F32.PACK_AB R18, R21, R20 ;  /* 0x000000141512723e */ /* 0x000fe200000010ff */
[----:B------:R-:W-:Y:S01]  /*7ab0*/  FFMA R28, R49, R74, R28 ;  /* 0x0000004a311c7223 */ /* 0x000fe2000000001c */
[----:B------:R-:W-:Y:S01]  /*7ac0*/  F2FP.BF16.F32.PACK_AB R19, R27, R22 ;  /* 0x000000161b13723e */ /* 0x000fe200000010ff */
[C---:B------:R-:W-:Y:S01]  /*7ad0*/  FFMA R29, R49.reuse, R75, R29 ;  /* 0x0000004b311d7223 */ /* 0x040fe2000000001d */
[C---:B------:R-:W-:Y:S01]  /*7ae0*/  FFMA R30, R49.reuse, R76, R30 ;  /* 0x0000004c311e7223 */ /* 0x040fe2000000001e */
[----:B------:R-:W-:Y:S01]  /*7af0*/  FFMA R35, R49, R77, R35 ;  /* 0x0000004d31237223 */ /* 0x000fe20000000023 */
[----:B------:R-:W-:Y:S01]  /*7b00*/  F2FP.BF16.F32.PACK_AB R24, R25, R24 ;  /* 0x000000181918723e */ /* 0x000fe200000010ff */
[----:B------:R1:W-:Y:S01]  /*7b10*/  STS.128 [R105+0x20], R16 ;  /* 0x0000201069007388 */ /* 0x0003e20000000c00 */
[----:B------:R-:W-:Y:S02]  /*7b20*/  F2FP.BF16.F32.PACK_AB R25, R31, R26 ;  /* 0x0000001a1f19723e */ /* 0x000fe400000010ff */
[----:B------:R-:W-:Y:S02]  /*7b30*/  F2FP.BF16.F32.PACK_AB R26, R29, R28 ;  /* 0x0000001c1d1a723e */ /* 0x000fe400000010ff */
[----:B------:R-:W-:Y:S02]  /*7b40*/  F2FP.BF16.F32.PACK_AB R27, R35, R30 ;  /* 0x0000001e231b723e */ /* 0x000fe400000010ff */
[----:B------:R-:W-:Y:S05]  /*7b50*/  IADD3 R0, PT, PT, R98, R106, RZ ;  /* 0x0000006a62007210 */ /* 0x000fea0007ffe0ff */
        /* <DEDUP_REMOVED lines=9> */
[----:B------:R-:W-:Y:S02]  /*7bf0*/  UIADD3 UR10, UP0, UPT, UR54, 0xa80, URZ ;  /* 0x00000a80360a7890 */ /* 0x000fe4000ff1e0ff */
[----:B------:R-:W-:Y:S02]  /*7c00*/  UIADD3 UR5, UPT, UPT, UR41, 0x20, URZ ;  /* 0x0000002029057890 */ /* 0x000fe4000fffe0ff */
[----:B------:R-:W-:Y:S02]  /*7c10*/  UIADD3 UR4, UPT, UPT, UR48, 0x200, UR8 ;  /* 0x0000020030047890 */ /* 0x000fe4000fffe008 */
[----:B------:R-:W-:Y:S01]  /*7c20*/  UIADD3.X UR11, UPT, UPT, URZ, UR55, URZ, UP0, !UPT ;  /* 0x00000037ff0b7290 */ /* 0x000fe200087fe4ff */
[----:B------:R-:W-:Y:S01]  /*7c30*/  UMOV UR6, UR42 ;  /* 0x0000002a00067c82 */ /* 0x000fe20008000000 */
[----:B------:R-:W-:Y:S07]  /*7c40*/  UMOV UR7, UR36 ;  /* 0x0000002400077c82 */ /* 0x000fee0008000000 */
[----:B------:R2:W-:Y:S02]  /*7c50*/  UTMASTG.3D [UR4], [UR10] ;  /* 0x000000040a0073b5 */ /* 0x0005e40008010000 */
[----:B--2---:R0:W-:Y:S02]  /*7c60*/  UTMACMDFLUSH ;  /* 0x00000000000079b7 */ /* 0x0041e40000000000 */
.L_x_113:
[----:B------:R-:W-:Y:S05]  /*7c70*/  BSYNC.RECONVERGENT B0 ;  /* 0x0000000000007941 */ /* 0x000fea0003800200 */
.L_x_112:
[----:B------:R-:W-:Y:S01]  /*7c80*/  UIADD3 UR43, UPT, UPT, UR43, 0x1, URZ ;  /* 0x000000012b2b7890 */ /* 0x000fe2000fffe0ff */
[----:B------:R-:W-:Y:S03]  /*7c90*/  BSSY.RECONVERGENT B0, `(.L_x_114) ;  /* 0x0000008000007945 */ /* 0x000fe60003800200 */
[----:B------:R-:W-:Y:S04]  /*7ca0*/  UISETP.NE.AND UP0, UPT, UR43, 0x3, UPT ;  /* 0x000000032b00788c */ /* 0x000fe8000bf05270 */
[----:B------:R-:W-:Y:S02]  /*7cb0*/  UISETP.EQ.XOR UP1, UPT, UR40, 0x3, !UP0 ;  /* 0x000000032800788c */ /* 0x000fe4000c722a70 */
[----:B------:R-:W-:Y:S02]  /*7cc0*/  USEL UR56, UR43, URZ, UP0 ;  /* 0x000000ff2b387287 */ /* 0x000fe40008000000 */
[----:B------:R-:W-:Y:S04]  /*7cd0*/  USEL UR4, URZ, 0x1, !UP1 ;  /* 0x00000001ff047887 */ /* 0x000fe8000c800000 */
[----:B------:R-:W-:Y:S01]  /*7ce0*/  ULOP3.LUT UR51, UR51, UR4, URZ, 0x3c, !UPT ;  /* 0x0000000433337292 */ /* 0x000fe2000f8e3cff */
[----:B------:R-:W-:Y:S11]  /*7cf0*/  @P0 BRA `(.L_x_115) ;  /* 0x0000000000040947 */ /* 0x000ff60003800000 */
[----:B------:R-:W-:Y:S04]  /*7d00*/  DEPBAR.LE SB0, 0x1 ;  /* 0x000080400000791a */ /* 0x000fe80000000000 */
.L_x_115:
[----:B------:R-:W-:Y:S05]  /*7d10*/  BSYNC.RECONVERGENT B0 ;  /* 0x0000000000007941 */ /* 0x000fea0003800200 */
.L_x_114:
[----:B------:R-:W-:Y:S01]  /*7d20*/  BAR.SYNC.DEFER_BLOCKING 0x1, 0x80 ;  /* 0x0042000000007b1d */ /* 0x000fe20000010000 */
[----:B------:R-:W-:Y:S01]  /*7d30*/  UISETP.NE.AND UP0, UPT, UR50, -0x2, UPT ;  /* 0xfffffffe3200788c */ /* 0x000fe2000bf05270 */
[----:B------:R-:W-:Y:S08]  /*7d40*/  IADD3 R45, PT, PT, R45, 0x1, RZ ;  /* 0x000000012d2d7810 */ /* 0x000ff00007ffe0ff */
[----:B------:R-:W-:Y:S05]  /*7d50*/  BRA.U !UP0, `(.L_x_116) ;  /* 0x0000000108287547 */ /* 0x000fea000b800000 */
[----:B------:R-:W-:Y:S01]  /*7d60*/  ISETP.NE.AND P0, PT, R104, RZ, PT ;  /* 0x000000ff6800720c */ /* 0x000fe20003f05270 */
[----:B------:R-:W-:Y:S01]  /*7d70*/  IMAD.U32 R2, RZ, RZ, UR49 ;  /* 0x00000031ff027e24 */ /* 0x000fe2000f8e00ff */
[----:B------:R-:W-:Y:S01]  /*7d80*/  UIADD3 UR49, UPT, UPT, UR49, 0x1, URZ ;  /* 0x0000000131317890 */ /* 0x000fe2000fffe0ff */
[----:B-1----:R-:W-:Y:S03]  /*7d90*/  IMAD.U32 R0, RZ, RZ, UR37 ;  /* 0x00000025ff007e24 */ /* 0x002fe6000f8e00ff */
[----:B------:R-:W-:Y:S04]  /*7da0*/  UISETP.NE.AND UP0, UPT, UR49, 0x3, UPT ;  /* 0x000000033100788c */ /* 0x000fe8000bf05270 */
[----:B------:R-:W-:Y:S03]  /*7db0*/  USEL UR49, UR49, URZ, UP0 ;  /* 0x000000ff31317287 */ /* 0x000fe60008000000 */
[----:B------:R-:W-:Y:S05]  /*7dc0*/  @P0 LEA R2, R2, UR48, 0x3 ;  /* 0x0000003002020c11 */ /* 0x000fea000f8e18ff */
[----:B------:R-:W-:Y:S05]  /*7dd0*/  @P0 VIADD R2, R2, 0x88 ;  /* 0x0000008802020836 */ /* 0x000fea0000000000 */
[----:B------:R-:W-:Y:S04]  /*7de0*/  @P0 PRMT R0, R0, 0x654, R2 ;  /* 0x0000065400000816 */ /* 0x000fe80000000002 */
[----:B------:R2:W-:Y:S03]  /*7df0*/  @P0 SYNCS.ARRIVE.TRANS64.RED.A1T0 RZ, [R0+URZ], RZ ;  /* 0x000000ff00ff09a7 */ /* 0x0005e600081004ff */
.L_x_116:
[----:B------:R-:W-:Y:S01]  /*7e00*/  ISETP.NE.AND P2, PT, R101, RZ, PT ;  /* 0x000000ff6500720c */ /* 0x000fe20003f45270 */
[----:B-12---:R-:W-:Y:S01]  /*7e10*/  IMAD.IADD R0, R44, 0x1, R87 ;  /* 0x000000012c007824 */ /* 0x006fe200078e0257 */
[----:B------:R-:W-:Y:S01]  /*7e20*/  ISETP.NE.AND P0, PT, R103, 0x2, PT ;  /* 0x000000026700780c */ /* 0x000fe20003f05270 */
[----:B------:R-:W-:Y:S01]  /*7e30*/  UIADD3 UR50, UPT, UPT, UR50, 0x2, URZ ;  /* 0x0000000232327890 */ /* 0x000fe2000fffe0ff */
[----:B------:R-:W-:Y:S01]  /*7e40*/  ISETP.NE.AND P1, PT, R45, 0x2, PT ;  /* 0x000000022d00780c */ /* 0x000fe20003f25270 */
[----:B------:R-:W-:Y:S01]  /*7e50*/  IMAD.IADD R14, R43, 0x1, R86 ;  /* 0x000000012b0e7824 */ /* 0x000fe200078e0256 */
[----:B------:R-:W-:Y:S02]  /*7e60*/  R2UR UR20, R0 ;  /* 0x00000000001472ca */ /* 0x000fe400000e0000 */
[----:B------:R-:W-:Y:S02]  /*7e70*/  SEL R2, RZ, 0x1, P0 ;  /* 0x00000001ff027807 */ /* 0x000fe40000000000 */
[----:B------:R-:W-:Y:S02]  /*7e80*/  SEL R0, RZ, 0x1, P1 ;  /* 0x00000001ff007807 */ /* 0x000fe40000800000 */
[----:B------:R-:W-:Y:S02]  /*7e90*/  LOP3.LUT R96, R96, R2, RZ, 0x3c, !PT ;  /* 0x0000000260607212 */ /* 0x000fe400078e3cff */
[----:B------:R-:W-:Y:S02]  /*7ea0*/  @P2 R2UR UR36, R95 ;  /* 0x000000005f2422ca */ /* 0x000fe400000e0000 */
[----:B------:R-:W-:Y:S02]  /*7eb0*/  LOP3.LUT R97, R97, R0, RZ, 0x3c, !PT ;  /* 0x0000000061617212 */ /* 0x000fe400078e3cff */
[----:B------:R-:W-:Y:S02]  /*7ec0*/  SEL R103, R103, RZ, P0 ;  /* 0x000000ff67677207 */ /* 0x000fe40000000000 */
[----:B------:R-:W-:Y:S01]  /*7ed0*/  SEL R45, R45, RZ, P1 ;  /* 0x000000ff2d2d7207 */ /* 0x000fe20000800000 */
[----:B------:R-:W-:Y:S08]  /*7ee0*/  @P2 BRA `(.L_x_117) ;  /* 0xffffffd800042947 */ /* 0x000ff0000383ffff */
[----:B------:R-:W-:-:S09]  /*7ef0*/  UISETP.NE.AND UP0, UPT, UR53, URZ, UPT ;  /* 0x000000ff3500728c */ /* 0x000fd2000bf05270 */
[----:B------:R-:W-:Y:S05]  /*7f00*/  BRA.U !UP0, `(.L_x_118) ;  /* 0x0000000108487547 */ /* 0x000fea000b800000 */
[----:B------:R-:W1:Y:S02]  /*7f10*/  LDCU.64 UR4, c[0x0][0xc90] ;  /* 0x00019200ff0477ac */ /* 0x000e640008000a00 */
[----:B-1----:R-:W-:-:S04]  /*7f20*/  UISETP.NE.U32.AND UP0, UPT, UR4, URZ, UPT ;  /* 0x000000ff0400728c */ /* 0x002fc8000bf05070 */
[----:B------:R-:W-:-:S09]  /*7f30*/  UISETP.NE.AND.EX UP0, UPT, UR5, URZ, UPT, UP0 ;  /* 0x000000ff0500728c */ /* 0x000fd2000bf05300 */
[----:B------:R-:W-:Y:S05]  /*7f40*/  BRA.U UP0, `(.L_x_119) ;  /* 0x00000001000c7547 */ /* 0x000fea000b800000 */
[----:B------:R-:W-:-:S13]  /*7f50*/  FSETP.NEU.AND P0, PT, R49, RZ, PT ;  /* 0x000000ff3100720b */ /* 0x000fda0003f0d000 */
[----:B------:R-:W-:Y:S05]  /*7f60*/  @!P0 EXIT ;  /* 0x000000000000894d */ /* 0x000fea0003800000 */
[----:B------:R-:W-:Y:S05]  /*7f70*/  BRA `(.L_x_118) ;  /* 0x00000000002c7947 */ /* 0x000fea0003800000 */
.L_x_119:
[----:B------:R-:W-:Y:S01]  /*7f80*/  ISETP.NE.AND P0, PT, R102, RZ, PT ;  /* 0x000000ff6600720c */ /* 0x000fe20003f05270 */
[----:B------:R-:W-:-:S12]  /*7f90*/  BSSY.RECONVERGENT B0, `(.L_x_118) ;  /* 0x0000009000007945 */ /* 0x000fd80003800200 */
[----:B------:R-:W-:Y:S05]  /*7fa0*/  @P0 BRA `(.L_x_120) ;  /* 0x0000000000140947 */ /* 0x000fea0003800000 */
[----:B------:R-:W1:Y:S02]  /*7fb0*/  LDCU.64 UR4, c[0x0][0xc88] ;  /* 0x00019100ff0477ac */ /* 0x000e640008000a00 */
[----:B-1----:R-:W-:-:S04]  /*7fc0*/  ISETP.NE.U32.AND P0, PT, RZ, UR4, PT ;  /* 0x00000004ff007c0c */ /* 0x002fc8000bf05070 */
[----:B------:R-:W-:-:S13]  /*7fd0*/  ISETP.NE.AND.EX P0, PT, RZ, UR5, PT, P0 ;  /* 0x00000005ff007c0c */ /* 0x000fda000bf05300 */
[----:B------:R-:W-:Y:S05]  /*7fe0*/  @!P0 EXIT ;  /* 0x000000000000894d */ /* 0x000fea0003800000 */
[----:B------:R-:W-:Y:S05]  /*7ff0*/  BRA `(.L_x_121) ;  /* 0x0000000000087947 */ /* 0x000fea0003800000 */
.L_x_120:
[----:B------:R-:W-:-:S13]  /*8000*/  FSETP.NEU.AND P0, PT, R49, RZ, PT ;  /* 0x000000ff3100720b */ /* 0x000fda0003f0d000 */
[----:B------:R-:W-:Y:S05]  /*8010*/  @!P0 EXIT ;  /* 0x000000000000894d */ /* 0x000fea0003800000 */
.L_x_121:
[----:B------:R-:W-:Y:S05]  /*8020*/  BSYNC.RECONVERGENT B0 ;  /* 0x0000000000007941 */ /* 0x000fea0003800200 */
.L_x_118:
[----:B------:R-:W-:Y:S01]  /*8030*/  ULEA UR4, UR49, UR48, 0x3 ;  /* 0x0000003031047291 */ /* 0x000fe2000f8e18ff */
[----:B------:R-:W-:-:S04]  /*8040*/  DEPBAR.LE SB0, 0x0 ;  /* 0x000080000000791a */ /* 0x000fc80000000000 */
[----:B------:R-:W-:-:S04]  /*8050*/  UIADD3 UR4, UPT, UPT, UR4, 0x88, URZ ;  /* 0x0000008804047890 */ /* 0x000fc8000fffe0ff */
[----:B------:R-:W-:-:S09]  /*8060*/  UPRMT UR4, UR37, 0x654, UR4 ;  /* 0x0000065425047896 */ /* 0x000fd20008000004 */
[----:B------:R-:W-:Y:S01]  /*8070*/  SYNCS.ARRIVE.TRANS64.RED.A1T0 RZ, [UR4], RZ ;  /* 0x000000ffffff79a7 */ /* 0x000fe20008100404 */
[----:B------:R-:W-:Y:S05]  /*8080*/  EXIT ;  /* 0x000000000000794d */ /* 0x000fea0003800000 */
.L_x_19:
[----:B--2---:R2:W1:Y:S02]  /*8090*/  SYNCS.PHASECHK.TRANS64.TRYWAIT P0, [R2+URZ+0x100], R3 ;  /* 0x00010003020075a7 */ /* 0x00446400080011ff */
[----:B-1----:R-:W-:Y:S05]  /*80a0*/  @!P0 NANOSLEEP.SYNCS 0x989680 ;  /* 0x009896800000895d */ /* 0x002fea0003900000 */
[----:B------:R-:W1:Y:S02]  /*80b0*/  @!P0 SYNCS.PHASECHK.TRANS64 P0, [R2+URZ+0x100], R3 ;  /* 0x00010003020085a7 */ /* 0x000e6400080010ff */
[----:B-1----:R-:W-:Y:S05]  /*80c0*/  @!P0 BRA `(.L_x_19) ;  /* 0xfffffffc00f08947 */ /* 0x002fea000383ffff */
[----:B------:R-:W-:Y:S05]  /*80d0*/  BRA `(.L_x_122) ;  /* 0xffffff9400647947 */ /* 0x000fea000383ffff */
.L_x_22:
[----:B------:R-:W-:-:S07]  /*80e0*/  MOV R2, UR33 ;  /* 0x0000002100027c02 */ /* 0x000fce0008000f00 */
.L_x_123:
[----:B-1----:R1:W2:Y:S02]  /*80f0*/  SYNCS.PHASECHK.TRANS64.TRYWAIT P0, [R2+URZ+0x38], R4 ;  /* 0x00003804020075a7 */ /* 0x0022a400080011ff */
[----:B--2---:R-:W-:Y:S05]  /*8100*/  @!P0 NANOSLEEP.SYNCS 0x989680 ;  /* 0x009896800000895d */ /* 0x004fea0003900000 */
[----:B------:R-:W2:Y:S02]  /*8110*/  @!P0 SYNCS.PHASECHK.TRANS64 P0, [R2+URZ+0x38], R4 ;  /* 0x00003804020085a7 */ /* 0x000ea400080010ff */
[----:B--2---:R-:W-:Y:S05]  /*8120*/  @!P0 BRA `(.L_x_123) ;  /* 0xfffffffc00f08947 */ /* 0x004fea000383ffff */
[----:B------:R-:W-:Y:S05]  /*8130*/  BRA `(.L_x_21) ;  /* 0xffffff9400bc7947 */ /* 0x000fea000383ffff */
.L_x_30:
[----:B------:R-:W-:-:S07]  /*8140*/  MOV R2, UR33 ;  /* 0x0000002100027c02 */ /* 0x000fce0008000f00 */
.L_x_124:
[----:B-1----:R1:W2:Y:S02]  /*8150*/  SYNCS.PHASECHK.TRANS64.TRYWAIT P0, [R2+URZ+0x38], R4 ;  /* 0x00003804020075a7 */ /* 0x0022a400080011ff */
[----:B--2---:R-:W-:Y:S05]  /*8160*/  @!P0 NANOSLEEP.SYNCS 0x989680 ;  /* 0x009896800000895d */ /* 0x004fea0003900000 */
[----:B------:R-:W2:Y:S02]  /*8170*/  @!P0 SYNCS.PHASECHK.TRANS64 P0, [R2+URZ+0x38], R4 ;  /* 0x00003804020085a7 */ /* 0x000ea400080010ff */
[----:B--2---:R-:W-:Y:S05]  /*8180*/  @!P0 BRA `(.L_x_124) ;  /* 0xfffffffc00f08947 */ /* 0x004fea000383ffff */
[----:B------:R-:W-:Y:S05]  /*8190*/  BRA `(.L_x_29) ;  /* 0xffffff9800bc7947 */ /* 0x000fea000383ffff */
.L_x_36:
[----:B-1----:R1:W2:Y:S02]  /*81a0*/  SYNCS.PHASECHK.TRANS64.TRYWAIT P0, [R2+URZ+0xb0], R3 ;  /* 0x0000b003020075a7 */ /* 0x0022a400080011ff */
[----:B--2---:R-:W-:Y:S05]  /*81b0*/  @!P0 NANOSLEEP.SYNCS 0x989680 ;  /* 0x009896800000895d */ /* 0x004fea0003900000 */
[----:B------:R-:W2:Y:S02]  /*81c0*/  @!P0 SYNCS.PHASECHK.TRANS64 P0, [R2+URZ+0xb0], R3 ;  /* 0x0000b003020085a7 */ /* 0x000ea400080010ff */
[----:B--2---:R-:W-:Y:S05]  /*81d0*/  @!P0 BRA `(.L_x_36) ;  /* 0xfffffffc00f08947 */ /* 0x004fea000383ffff */
[----:B------:R-:W-:Y:S05]  /*81e0*/  BRA `(.L_x_125) ;  /* 0xffffff9c009c7947 */ /* 0x000fea000383ffff */
.L_x_40:
[----:B----4-:R-:W-:-:S07]  /*81f0*/  MOV R0, UR5 ;  /* 0x0000000500007c02 */ /* 0x010fce0008000f00 */
.L_x_126:
[----:B-1----:R1:W2:Y:S02]  /*8200*/  SYNCS.PHASECHK.TRANS64.TRYWAIT P0, [R0+URZ], R2 ;  /* 0x00000002000075a7 */ /* 0x0022a400080011ff */
[----:B--2---:R-:W-:Y:S05]  /*8210*/  @!P0 NANOSLEEP.SYNCS 0x989680 ;  /* 0x009896800000895d */ /* 0x004fea0003900000 */
[----:B------:R-:W2:Y:S02]  /*8220*/  @!P0 SYNCS.PHASECHK.TRANS64 P0, [R0+URZ], R2 ;  /* 0x00000002000085a7 */ /* 0x000ea400080010ff */
[----:B--2---:R-:W-:Y:S05]  /*8230*/  @!P0 BRA `(.L_x_126) ;  /* 0xfffffffc00f08947 */ /* 0x004fea000383ffff */
[----:B------:R-:W-:Y:S05]  /*8240*/  BRA `(.L_x_127) ;  /* 0xffffffa400107947 */ /* 0x000fea000383ffff */
.L_x_41:
[----:B----4-:R-:W-:-:S07]  /*8250*/  MOV R0, UR5 ;  /* 0x0000000500007c02 */ /* 0x010fce0008000f00 */
.L_x_128:
[----:B-1----:R1:W2:Y:S02]  /*8260*/  SYNCS.PHASECHK.TRANS64.TRYWAIT P0, [R0+URZ], R3 ;  /* 0x00000003000075a7 */ /* 0x0022a400080011ff */
[----:B--2---:R-:W-:Y:S05]  /*8270*/  @!P0 NANOSLEEP.SYNCS 0x989680 ;  /* 0x009896800000895d */ /* 0x004fea0003900000 */
[----:B------:R-:W2:Y:S02]  /*8280*/  @!P0 SYNCS.PHASECHK.TRANS64 P0, [R0+URZ], R3 ;  /* 0x00000003000085a7 */ /* 0x000ea400080010ff */
[----:B--2---:R-:W-:Y:S05]  /*8290*/  @!P0 BRA `(.L_x_128) ;  /* 0xfffffffc00f08947 */ /* 0x004fea000383ffff */
[----:B------:R-:W-:Y:S05]  /*82a0*/  BRA `(.L_x_129) ;  /* 0xffffffa4001c7947 */ /* 0x000fea000383ffff */
.L_x_42:
[----:B----4-:R-:W-:-:S07]  /*82b0*/  MOV R0, UR5 ;  /* 0x0000000500007c02 */ /* 0x010fce0008000f00 */
.L_x_130:
[----:B-1----:R1:W2:Y:S02]  /*82c0*/  SYNCS.PHASECHK.TRANS64.TRYWAIT P0, [R0+URZ], R3 ;  /* 0x00000003000075a7 */ /* 0x0022a400080011ff */
[----:B--2---:R-:W-:Y:S05]  /*82d0*/  @!P0 NANOSLEEP.SYNCS 0x989680 ;  /* 0x009896800000895d */ /* 0x004fea0003900000 */
[----:B------:R-:W2:Y:S02]  /*82e0*/  @!P0 SYNCS.PHASECHK.TRANS64 P0, [R0+URZ], R3 ;  /* 0x00000003000085a7 */ /* 0x000ea400080010ff */
[----:B--2---:R-:W-:Y:S05]  /*82f0*/  @!P0 BRA `(.L_x_130) ;  /* 0xfffffffc00f08947 */ /* 0x004fea000383ffff */
[----:B------:R-:W-:Y:S05]  /*8300*/  BRA `(.L_x_131) ;  /* 0xffffffa400287947 */ /* 0x000fea000383ffff */
.L_x_43:
[----:B----4-:R-:W-:-:S07]  /*8310*/  MOV R0, UR5 ;  /* 0x0000000500007c02 */ /* 0x010fce0008000f00 */
.L_x_132:
[----:B-1----:R1:W2:Y:S02]  /*8320*/  SYNCS.PHASECHK.TRANS64.TRYWAIT P0, [R0+URZ], R3 ;  /* 0x00000003000075a7 */ /* 0x0022a400080011ff */
[----:B--2---:R-:W-:Y:S05]  /*8330*/  @!P0 NANOSLEEP.SYNCS 0x989680 ;  /* 0x009896800000895d */ /* 0x004fea0003900000 */
[----:B------:R-:W2:Y:S02]  /*8340*/  @!P0 SYNCS.PHASECHK.TRANS64 P0, [R0+URZ], R3 ;  /* 0x00000003000085a7 */ /* 0x000ea400080010ff */
[----:B--2---:R-:W-:Y:S05]  /*8350*/  @!P0 BRA `(.L_x_132) ;  /* 0xfffffffc00f08947 */ /* 0x004fea000383ffff */
[----:B------:R-:W-:Y:S05]  /*8360*/  BRA `(.L_x_133) ;  /* 0xffffffa400347947 */ /* 0x000fea000383ffff */
.L_x_44:
[----:B----4-:R-:W-:-:S07]  /*8370*/  MOV R0, UR5 ;  /* 0x0000000500007c02 */ /* 0x010fce0008000f00 */
.L_x_134:
[----:B-1----:R1:W2:Y:S02]  /*8380*/  SYNCS.PHASECHK.TRANS64.TRYWAIT P0, [R0+URZ], R3 ;  /* 0x00000003000075a7 */ /* 0x0022a400080011ff */
[----:B--2---:R-:W-:Y:S05]  /*8390*/  @!P0 NANOSLEEP.SYNCS 0x989680 ;  /* 0x009896800000895d */ /* 0x004fea0003900000 */
[----:B------:R-:W2:Y:S02]  /*83a0*/  @!P0 SYNCS.PHASECHK.TRANS64 P0, [R0+URZ], R3 ;  /* 0x00000003000085a7 */ /* 0x000ea400080010ff */
[----:B--2---:R-:W-:Y:S05]  /*83b0*/  @!P0 BRA `(.L_x_134) ;  /* 0xfffffffc00f08947 */ /* 0x004fea000383ffff */
[----:B------:R-:W-:Y:S05]  /*83c0*/  BRA `(.L_x_135) ;  /* 0xffffffa400407947 */ /* 0x000fea000383ffff */
.L_x_45:
[----:B----4-:R-:W-:-:S07]  /*83d0*/  MOV R0, UR5 ;  /* 0x0000000500007c02 */ /* 0x010fce0008000f00 */
.L_x_136:
[----:B-1----:R1:W2:Y:S02]  /*83e0*/  SYNCS.PHASECHK.TRANS64.TRYWAIT P0, [R0+URZ], R3 ;  /* 0x00000003000075a7 */ /* 0x0022a400080011ff */
[----:B--2---:R-:W-:Y:S05]  /*83f0*/  @!P0 NANOSLEEP.SYNCS 0x989680 ;  /* 0x009896800000895d */ /* 0x004fea0003900000 */
[----:B------:R-:W2:Y:S02]  /*8400*/  @!P0 SYNCS.PHASECHK.TRANS64 P0, [R0+URZ], R3 ;  /* 0x00000003000085a7 */ /* 0x000ea400080010ff */
[----:B--2---:R-:W-:Y:S05]  /*8410*/  @!P0 BRA `(.L_x_136) ;  /* 0xfffffffc00f08947 */ /* 0x004fea000383ffff */
[----:B------:R-:W-:Y:S05]  /*8420*/  BRA `(.L_x_137) ;  /* 0xffffffa4004c7947 */ /* 0x000fea000383ffff */
.L_x_48:
[----:B-1----:R1:W2:Y:S02]  /*8430*/  SYNCS.PHASECHK.TRANS64.TRYWAIT P0, [R0+URZ+0xf0], R4 ;  /* 0x0000f004000075a7 */ /* 0x0022a400080011ff */
[----:B--2---:R-:W-:Y:S05]  /*8440*/  @!P0 NANOSLEEP.SYNCS 0x989680 ;  /* 0x009896800000895d */ /* 0x004fea0003900000 */
[----:B------:R-:W2:Y:S02]  /*8450*/  @!P0 SYNCS.PHASECHK.TRANS64 P0, [R0+URZ+0xf0], R4 ;  /* 0x0000f004000085a7 */ /* 0x000ea400080010ff */
[----:B--2---:R-:W-:Y:S05]  /*8460*/  @!P0 BRA `(.L_x_48) ;  /* 0xfffffffc00f08947 */ /* 0x004fea000383ffff */
[----:B------:R-:W-:Y:S05]  /*8470*/  BRA `(.L_x_138) ;  /* 0xffffffa400a87947 */ /* 0x000fea000383ffff */
.L_x_49:
[----:B------:R-:W-:-:S07]  /*8480*/  MOV R0, UR5 ;  /* 0x0000000500007c02 */ /* 0x000fce0008000f00 */
.L_x_139:
[----:B-1----:R1:W2:Y:S02]  /*8490*/  SYNCS.PHASECHK.TRANS64.TRYWAIT P0, [R0+URZ+0xc0], R5 ;  /* 0x0000c005000075a7 */ /* 0x0022a400080011ff */
[----:B--2---:R-:W-:Y:S05]  /*84a0*/  @!P0 NANOSLEEP.SYNCS 0x989680 ;  /* 0x009896800000895d */ /* 0x004fea0003900000 */
[----:B------:R-:W2:Y:S02]  /*84b0*/  @!P0 SYNCS.PHASECHK.TRANS64 P0, [R0+URZ+0xc0], R5 ;  /* 0x0000c005000085a7 */ /* 0x000ea400080010ff */
[----:B--2---:R-:W-:Y:S05]  /*84c0*/  @!P0 BRA `(.L_x_139) ;  /* 0xfffffffc00f08947 */ /* 0x004fea000383ffff */
[----:B------:R-:W-:Y:S05]  /*84d0*/  BRA `(.L_x_140) ;  /* 0xffffffa400b87947 */ /* 0x000fea000383ffff */
.L_x_50:
[----:B-1----:R1:W2:Y:S02]  /*84e0*/  SYNCS.PHASECHK.TRANS64.TRYWAIT P1, [R0+URZ+0xb0], R4 ;  /* 0x0000b004000075a7 */ /* 0x0022a400080211ff */
[----:B--2---:R-:W-:Y:S05]  /*84f0*/  @!P1 NANOSLEEP.SYNCS 0x989680 ;  /* 0x009896800000995d */ /* 0x004fea0003900000 */
[----:B------:R-:W2:Y:S02]  /*8500*/  @!P1 SYNCS.PHASECHK.TRANS64 P1, [R0+URZ+0xb0], R4 ;  /* 0x0000b004000095a7 */ /* 0x000ea400080210ff */
[----:B--2---:R-:W-:Y:S05]  /*8510*/  @!P1 BRA `(.L_x_50) ;  /* 0xfffffffc00f09947 */ /* 0x004fea000383ffff */
[----:B------:R-:W-:Y:S05]  /*8520*/  BRA `(.L_x_141) ;  /* 0xffffffa400e87947 */ /* 0x000fea000383ffff */
.L_x_53:
[----:B------:R-:W-:-:S07]  /*8530*/  MOV R0, UR5 ;  /* 0x0000000500007c02 */ /* 0x000fce0008000f00 */
.L_x_142:
[----:B-1----:R1:W2:Y:S02]  /*8540*/  SYNCS.PHASECHK.TRANS64.TRYWAIT P0, [R0+URZ+0xc0], R2 ;  /* 0x0000c002000075a7 */ /* 0x0022a400080011ff */
[----:B--2---:R-:W-:Y:S05]  /*8550*/  @!P0 NANOSLEEP.SYNCS 0x989680 ;  /* 0x009896800000895d */ /* 0x004fea0003900000 */
[----:B------:R-:W2:Y:S02]  /*8560*/  @!P0 SYNCS.PHASECHK.TRANS64 P0, [R0+URZ+0xc0], R2 ;  /* 0x0000c002000085a7 */ /* 0x000ea400080010ff */
[----:B--2---:R-:W-:Y:S05]  /*8570*/  @!P0 BRA `(.L_x_142) ;  /* 0xfffffffc00f08947 */ /* 0x004fea000383ffff */
[----:B------:R-:W-:Y:S05]  /*8580*/  BRA `(.L_x_52) ;  /* 0xffffffa8003c7947 */ /* 0x000fea000383ffff */
.L_x_60:
[----:B--2---:R2:W4:Y:S02]  /*8590*/  SYNCS.PHASECHK.TRANS64.TRYWAIT P0, [R2+URZ+0xb0], R3 ;  /* 0x0000b003020075a7 */ /* 0x00452400080011ff */
[----:B----4-:R-:W-:Y:S05]  /*85a0*/  @!P0 NANOSLEEP.SYNCS 0x989680 ;  /* 0x009896800000895d */ /* 0x010fea0003900000 */
[----:B------:R-:W4:Y:S02]  /*85b0*/  @!P0 SYNCS.PHASECHK.TRANS64 P0, [R2+URZ+0xb0], R3 ;  /* 0x0000b003020085a7 */ /* 0x000f2400080010ff */
[----:B----4-:R-:W-:Y:S05]  /*85c0*/  @!P0 BRA `(.L_x_60) ;  /* 0xfffffffc00f08947 */ /* 0x010fea000383ffff */
[----:B------:R-:W-:Y:S05]  /*85d0*/  BRA `(.L_x_143) ;  /* 0xffffffac00f47947 */ /* 0x000fea000383ffff */
.L_x_63:
[----:B------:R-:W-:-:S07]  /*85e0*/  MOV R3, UR16 ;  /* 0x0000001000037c02 */ /* 0x000fce0008000f00 */
.L_x_144:
[----:B--2---:R2:W3:Y:S02]  /*85f0*/  SYNCS.PHASECHK.TRANS64.TRYWAIT P0, [R3+URZ+0xe0], R2 ;  /* 0x0000e002030075a7 */ /* 0x0044e400080011ff */
[----:B---3--:R-:W-:Y:S05]  /*8600*/  @!P0 NANOSLEEP.SYNCS 0x989680 ;  /* 0x009896800000895d */ /* 0x008fea0003900000 */
[----:B------:R-:W3:Y:S02]  /*8610*/  @!P0 SYNCS.PHASECHK.TRANS64 P0, [R3+URZ+0xe0], R2 ;  /* 0x0000e002030085a7 */ /* 0x000ee400080010ff */
[----:B---3--:R-:W-:Y:S05]  /*8620*/  @!P0 BRA `(.L_x_144) ;  /* 0xfffffffc00f08947 */ /* 0x008fea000383ffff */
[----:B------:R-:W-:Y:S05]  /*8630*/  BRA `(.L_x_145) ;  /* 0xffffffb400587947 */ /* 0x000fea000383ffff */
.L_x_66:
[----:B------:R-:W-:Y:S07]  /*8640*/  MOV R2, UR15 ;  /* 0x0000000f00027c02 */ /* 0x000fee0008000f00 */
.L_x_146:
[----:B--2---:R2:W3:Y:S02]  /*8650*/  SYNCS.PHASECHK.TRANS64.TRYWAIT P0, [R2+URZ], R3 ;  /* 0x00000003020075a7 */ /* 0x0044e400080011ff */
[----:B---3--:R-:W-:Y:S05]  /*8660*/  @!P0 NANOSLEEP.SYNCS 0x989680 ;  /* 0x009896800000895d */ /* 0x008fea0003900000 */
[----:B------:R-:W3:Y:S02]  /*8670*/  @!P0 SYNCS.PHASECHK.TRANS64 P0, [R2+URZ], R3 ;  /* 0x00000003020085a7 */ /* 0x000ee400080010ff */
[----:B---3--:R-:W-:Y:S05]  /*8680*/  @!P0 BRA `(.L_x_146) ;  /* 0xfffffffc00f08947 */ /* 0x008fea000383ffff */
[----:B------:R-:W-:Y:S05]  /*8690*/  BRA `(.L_x_65) ;  /* 0xffffffb400d07947 */ /* 0x000fea000383ffff */
.L_x_69:
[----:B------:R-:W-:-:S07]  /*86a0*/  MOV R0, UR5 ;  /* 0x0000000500007c02 */ /* 0x000fce0008000f00 */
.L_x_147:
[----:B-1----:R1:W3:Y:S02]  /*86b0*/  SYNCS.PHASECHK.TRANS64.TRYWAIT P0, [R0+URZ], R2 ;  /* 0x00000002000075a7 */ /* 0x0022e400080011ff */
[----:B---3--:R-:W-:Y:S05]  /*86c0*/  @!P0 NANOSLEEP.SYNCS 0x989680 ;  /* 0x009896800000895d */ /* 0x008fea0003900000 */
[----:B------:R-:W3:Y:S02]  /*86d0*/  @!P0 SYNCS.PHASECHK.TRANS64 P0, [R0+URZ], R2 ;  /* 0x00000002000085a7 */ /* 0x000ee400080010ff */
[----:B---3--:R-:W-:Y:S05]  /*86e0*/  @!P0 BRA `(.L_x_147) ;  /* 0xfffffffc00f08947 */ /* 0x008fea000383ffff */
[----:B------:R-:W-:Y:S05]  /*86f0*/  BRA `(.L_x_148) ;  /* 0xffffffb800e47947 */ /* 0x000fea000383ffff */
.L_x_70:
[----:B------:R-:W-:-:S07]  /*8700*/  MOV R0, UR6 ;  /* 0x0000000600007c02 */ /* 0x000fce0008000f00 */
.L_x_149:
[----:B-1----:R1:W3:Y:S02]  /*8710*/  SYNCS.PHASECHK.TRANS64.TRYWAIT P0, [R0+URZ], R2 ;  /* 0x00000002000075a7 */ /* 0x0022e400080011ff */
[----:B---3--:R-:W-:Y:S05]  /*8720*/  @!P0 NANOSLEEP.SYNCS 0x989680 ;  /* 0x009896800000895d */ /* 0x008fea0003900000 */
[----:B------:R-:W3:Y:S02]  /*8730*/  @!P0 SYNCS.PHASECHK.TRANS64 P0, [R0+URZ], R2 ;  /* 0x00000002000085a7 */ /* 0x000ee400080010ff */
[----:B---3--:R-:W-:Y:S05]  /*8740*/  @!P0 BRA `(.L_x_149) ;  /* 0xfffffffc00f08947 */ /* 0x008fea000383ffff */
[----:B------:R-:W-:Y:S05]  /*8750*/  BRA `(.L_x_150) ;  /* 0xffffffb800f07947 */ /* 0x000fea000383ffff */
.L_x_75:
[----:B--2---:R2:W3:Y:S02]  /*8760*/  SYNCS.PHASECHK.TRANS64.TRYWAIT P0, [R0+URZ+0xb0], R2 ;  /* 0x0000b002000075a7 */ /* 0x0044e400080011ff */
[----:B---3--:R-:W-:Y:S05]  /*8770*/  @!P0 NANOSLEEP.SYNCS 0x989680 ;  /* 0x009896800000895d */ /* 0x008fea0003900000 */
[----:B------:R-:W3:Y:S02]  /*8780*/  @!P0 SYNCS.PHASECHK.TRANS64 P0, [R0+URZ+0xb0], R2 ;  /* 0x0000b002000085a7 */ /* 0x000ee400080010ff */
[----:B---3--:R-:W-:Y:S05]  /*8790*/  @!P0 BRA `(.L_x_75) ;  /* 0xfffffffc00f08947 */ /* 0x008fea000383ffff */
[----:B------:R-:W-:Y:S05]  /*87a0*/  BRA `(.L_x_151) ;  /* 0xffffffbc00e87947 */ /* 0x000fea000383ffff */
.L_x_78:
[----:B------:R-:W-:Y:S07]  /*87b0*/  MOV R0, UR7 ;  /* 0x0000000700007c02 */ /* 0x000fee0008000f00 */
.L_x_152:
[----:B--2---:R2:W3:Y:S02]  /*87c0*/  SYNCS.PHASECHK.TRANS64.TRYWAIT P0, [R0+URZ+0xa8], R2 ;  /* 0x0000a802000075a7 */ /* 0x0044e400080011ff */
[----:B---3--:R-:W-:Y:S05]  /*87d0*/  @!P0 NANOSLEEP.SYNCS 0x989680 ;  /* 0x009896800000895d */ /* 0x008fea0003900000 */
[----:B------:R-:W3:Y:S02]  /*87e0*/  @!P0 SYNCS.PHASECHK.TRANS64 P0, [R0+URZ+0xa8], R2 ;  /* 0x0000a802000085a7 */ /* 0x000ee400080010ff */
[----:B---3--:R-:W-:Y:S05]  /*87f0*/  @!P0 BRA `(.L_x_152) ;  /* 0xfffffffc00f08947 */ /* 0x008fea000383ffff */
[----:B------:R-:W-:Y:S05]  /*8800*/  BRA `(.L_x_77) ;  /* 0xffffffc000c87947 */ /* 0x000fea000383ffff */
.L_x_81:
[----:B------:R-:W-:Y:S07]  /*8810*/  MOV R0, UR15 ;  /* 0x0000000f00007c02 */ /* 0x000fee0008000f00 */
.L_x_153:
[----:B-1----:R1:W2:Y:S02]  /*8820*/  SYNCS.PHASECHK.TRANS64.TRYWAIT P0, [R0+URZ+0x88], R9 ;  /* 0x00008809000075a7 */ /* 0x0022a400080011ff */
[----:B--2---:R-:W-:Y:S05]  /*8830*/  @!P0 NANOSLEEP.SYNCS 0x989680 ;  /* 0x009896800000895d */ /* 0x004fea0003900000 */
[----:B------:R-:W2:Y:S02]  /*8840*/  @!P0 SYNCS.PHASECHK.TRANS64 P0, [R0+URZ+0x88], R9 ;  /* 0x00008809000085a7 */ /* 0x000ea400080010ff */
[----:B--2---:R-:W-:Y:S05]  /*8850*/  @!P0 BRA `(.L_x_153) ;  /* 0xfffffffc00f08947 */ /* 0x004fea000383ffff */
[----:B------:R-:W-:Y:S05]  /*8860*/  BRA `(.L_x_154) ;  /* 0xffffffc4003c7947 */ /* 0x000fea000383ffff */
.L_x_82:
[----:B------:R-:W-:Y:S07]  /*8870*/  MOV R0, UR13 ;  /* 0x0000000d00007c02 */ /* 0x000fee0008000f00 */
.L_x_155:
[----:B-1----:R1:W2:Y:S02]  /*8880*/  SYNCS.PHASECHK.TRANS64.TRYWAIT P0, [R0+URZ+0x88], R14 ;  /* 0x0000880e000075a7 */ /* 0x0022a400080011ff */
[----:B--2---:R-:W-:Y:S05]  /*8890*/  @!P0 NANOSLEEP.SYNCS 0x989680 ;  /* 0x009896800000895d */ /* 0x004fea0003900000 */
[----:B------:R-:W2:Y:S02]  /*88a0*/  @!P0 SYNCS.PHASECHK.TRANS64 P0, [R0+URZ+0x88], R14 ;  /* 0x0000880e000085a7 */ /* 0x000ea400080010ff */
[----:B--2---:R-:W-:Y:S05]  /*88b0*/  @!P0 BRA `(.L_x_155) ;  /* 0xfffffffc00f08947 */ /* 0x004fea000383ffff */
[----:B------:R-:W-:Y:S05]  /*88c0*/  BRA `(.L_x_156) ;  /* 0xffffffc400dc7947 */ /* 0x000fea000383ffff */
.L_x_84:
[----:B------:R-:W-:-:S07]  /*88d0*/  MOV R0, UR4 ;  /* 0x0000000400007c02 */ /* 0x000fce0008000f00 */
.L_x_157:
[----:B-1----:R1:W3:Y:S02]  /*88e0*/  SYNCS.PHASECHK.TRANS64.TRYWAIT P0, [R0+URZ], R2 ;  /* 0x00000002000075a7 */ /* 0x0022e400080011ff */
[----:B---3--:R-:W-:Y:S05]  /*88f0*/  @!P0 NANOSLEEP.SYNCS 0x989680 ;  /* 0x009896800000895d */ /* 0x008fea0003900000 */
[----:B------:R-:W3:Y:S02]  /*8900*/  @!P0 SYNCS.PHASECHK.TRANS64 P0, [R0+URZ], R2 ;  /* 0x00000002000085a7 */ /* 0x000ee400080010ff */
[----:B---3--:R-:W-:Y:S05]  /*8910*/  @!P0 BRA `(.L_x_157) ;  /* 0xfffffffc00f08947 */ /* 0x008fea000383ffff */
[----:B------:R-:W-:Y:S05]  /*8920*/  BRA `(.L_x_158) ;  /* 0xffffffc8006c7947 */ /* 0x000fea000383ffff */
.L_x_85:
[----:B------:R-:W-:-:S07]  /*8930*/  MOV R0, UR4 ;  /* 0x0000000400007c02 */ /* 0x000fce0008000f00 */
.L_x_159:
[----:B-1----:R1:W3:Y:S02]  /*8940*/  SYNCS.PHASECHK.TRANS64.TRYWAIT P0, [R0+URZ], R2 ;  /* 0x00000002000075a7 */ /* 0x0022e400080011ff */
[----:B---3--:R-:W-:Y:S05]  /*8950*/  @!P0 NANOSLEEP.SYNCS 0x989680 ;  /* 0x009896800000895d */ /* 0x008fea0003900000 */
[----:B------:R-:W3:Y:S02]  /*8960*/  @!P0 SYNCS.PHASECHK.TRANS64 P0, [R0+URZ], R2 ;  /* 0x00000002000085a7 */ /* 0x000ee400080010ff */
[----:B---3--:R-:W-:Y:S05]  /*8970*/  @!P0 BRA `(.L_x_159) ;  /* 0xfffffffc00f08947 */ /* 0x008fea000383ffff */
[----:B------:R-:W-:Y:S05]  /*8980*/  BRA `(.L_x_160) ;  /* 0xffffffc800787947 */ /* 0x000fea000383ffff */
.L_x_87:
[----:B--2---:R2:W4:Y:S02]  /*8990*/  SYNCS.PHASECHK.TRANS64.TRYWAIT P0, [R0+URZ+0xb0], R2 ;  /* 0x0000b002000075a7 */ /* 0x00452400080011ff */
[----:B----4-:R-:W-:Y:S05]  /*89a0*/  @!P0 NANOSLEEP.SYNCS 0x989680 ;  /* 0x009896800000895d */ /* 0x010fea0003900000 */
[----:B------:R-:W4:Y:S02]  /*89b0*/  @!P0 SYNCS.PHASECHK.TRANS64 P0, [R0+URZ+0xb0], R2 ;  /* 0x0000b002000085a7 */ /* 0x000f2400080010ff */
[----:B----4-:R-:W-:Y:S05]  /*89c0*/  @!P0 BRA `(.L_x_87) ;  /* 0xfffffffc00f08947 */ /* 0x010fea000383ffff */
[----:B------:R-:W-:Y:S05]  /*89d0*/  BRA `(.L_x_161) ;  /* 0xffffffcc005c7947 */ /* 0x000fea000383ffff */
.L_x_97:
[----:B-1----:R1:W3:Y:S02]  /*89e0*/  SYNCS.PHASECHK.TRANS64.TRYWAIT P1, [R0+URZ+0x70], R3 ;  /* 0x00007003000075a7 */ /* 0x0022e400080211ff */
[----:B---3--:R-:W-:Y:S05]  /*89f0*/  @!P1 NANOSLEEP.SYNCS 0x989680 ;  /* 0x009896800000995d */ /* 0x008fea0003900000 */
[----:B------:R-:W3:Y:S02]  /*8a00*/  @!P1 SYNCS.PHASECHK.TRANS64 P1, [R0+URZ+0x70], R3 ;  /* 0x00007003000095a7 */ /* 0x000ee400080210ff */
[----:B---3--:R-:W-:Y:S05]  /*8a10*/  @!P1 BRA `(.L_x_97) ;  /* 0xfffffffc00f09947 */ /* 0x008fea000383ffff */
[----:B------:R-:W-:Y:S05]  /*8a20*/  BRA `(.L_x_96) ;  /* 0xffffffd800887947 */ /* 0x000fea000383ffff */
.L_x_99:
[----:B-1----:R1:W4:Y:S02]  /*8a30*/  SYNCS.PHASECHK.TRANS64.TRYWAIT P0, [R73+URZ+0xd0], R2 ;  /* 0x0000d002490075a7 */ /* 0x00232400080011ff */
[----:B----4-:R-:W-:Y:S05]  /*8a40*/  @!P0 NANOSLEEP.SYNCS 0x989680 ;  /* 0x009896800000895d */ /* 0x010fea0003900000 */
[----:B------:R-:W4:Y:S02]  /*8a50*/  @!P0 SYNCS.PHASECHK.TRANS64 P0, [R73+URZ+0xd0], R2 ;  /* 0x0000d002490085a7 */ /* 0x000f2400080010ff */
[----:B----4-:R-:W-:Y:S05]  /*8a60*/  @!P0 BRA `(.L_x_99) ;  /* 0xfffffffc00f08947 */ /* 0x010fea000383ffff */
[----:B------:R-:W-:Y:S05]  /*8a70*/  BRA `(.L_x_98) ;  /* 0xffffffd800c07947 */ /* 0x000fea000383ffff */
.L_x_110:
[----:B--2---:R2:W4:Y:S02]  /*8a80*/  SYNCS.PHASECHK.TRANS64.TRYWAIT P0, [R2+URZ+0x70], R107 ;  /* 0x0000706b020075a7 */ /* 0x00452400080011ff */
[----:B----4-:R-:W-:Y:S05]  /*8a90*/  @!P0 NANOSLEEP.SYNCS 0x989680 ;  /* 0x009896800000895d */ /* 0x010fea0003900000 */
[----:B------:R-:W4:Y:S02]  /*8aa0*/  @!P0 SYNCS.PHASECHK.TRANS64 P0, [R2+URZ+0x70], R107 ;  /* 0x0000706b020085a7 */ /* 0x000f2400080010ff */
[----:B----4-:R-:W-:Y:S05]  /*8ab0*/  @!P0 BRA `(.L_x_110) ;  /* 0xfffffffc00f08947 */ /* 0x010fea000383ffff */
[----:B------:R-:W-:Y:S05]  /*8ac0*/  BRA `(.L_x_109) ;  /* 0xffffffe400a87947 */ /* 0x000fea000383ffff */
        .weak           $__internal_0_$__cuda_sm10x_tcgen05_guardrail_trap_col_being_dealloced_not_returned_by_alloc
        .type           $__internal_0_$__cuda_sm10x_tcgen05_guardrail_trap_col_being_dealloced_not_returned_by_alloc,@function
        .size           $__internal_0_$__cuda_sm10x_tcgen05_guardrail_trap_col_being_dealloced_not_returned_by_alloc,($__internal_1_$__cuda_sm10x_tcgen05_guardrail_trap_phase_invalid_during_alloc - $__internal_0_$__cuda_sm10x_tcgen05_guardrail_trap_col_being_dealloced_not_returned_by_alloc)
$__internal_0_$__cuda_sm10x_tcgen05_guardrail_trap_col_being_dealloced_not_returned_by_alloc:
[----:B------:R-:W-:Y:S05]  /*8ad0*/  BPT.TRAP 0x1 ;  /* 0x000000040000795c */ /* 0x000fea0000300000 */
[----:B------:R-:W-:-:S04]  /*8ae0*/  HFMA2 R3, -RZ, RZ, 0, 0 ;  /* 0x00000000ff037431 */ /* 0x000fc800000001ff */
[----:B------:R-:W-:Y:S05]  /*8af0*/  RET.REL.NODEC R2 `(_ZN7cutlass13device_kernelINS_4gemm6kernel13GemmUniversalIN4cute5tupleIJiiiiEEENS1_10collective13CollectiveMmaINS1_46MainloopSm100TmaUmmaWarpSpecializedBlockScaledILi7ELi2ELi2ENS5_IJNS4_1CILi1EEESB_SB_EEEEENS5_IJNSA_ILi128EEENSA_ILi64EEENSA_ILi256EEEEEENS5_IJNS_12float_e2m1_tENS_13float_ue8m0_tEEEENS5_IJNS5_IJlSB_lEEENS4_6LayoutINS5_IJNS5_IJNS5_IJNSA_ILi32EEENSA_ILi4EEEEEEiEEESQ_NS5_IJSB_iEEEEEENS5_IJNS5_IJNS5_IJNSA_ILi16EEESO_EEEiEEENS5_IJNS5_IJNSA_ILi0EEESB_EEENSA_ILi512EEEEEENS5_IJSW_iEEEEEEEEEEESK_S13_NS4_8TiledMMAINS4_8MMA_AtomIJNS4_17SM100_MMA_MXF4_SSISI_SI_fSJ_Li128ELi64ELi32ELNS4_4UMMA5MajorE0ELS18_0ELNS17_7ScaleInE0ELS19_0EEEEEENSM_ISC_NS5_IJSW_SW_SW_EEEEENS5_IJNS4_10UnderscoreES1E_S1E_EEEEENS5_IJNS4_13SM90_TMA_LOADES1H_EEENS5_IJNS4_14ComposedLayoutINS4_7SwizzleILi3ELi4ELi3EEENS4_18smem_ptr_flag_bitsILi4EEENSM_INS5_IJNSA_ILi8EEESG_EEENS5_IJSG_SB_EEEEEEENSM_INS5_IJNS5_IJNS5_IJSP_SB_EEENS5_IJSN_NSA_ILi2EEEEEEEEESB_NS5_IJS1U_S1U_EEEEEENS5_IJNS5_IJNS5_IJSU_SY_EEESX_EEESW_NS5_IJS1U_SY_EEEEEEEEEEEvNS4_8identityES1I_S24_vS25_EENS_8epilogue10collective18CollectiveEpilogueINS27_23Sm100TmaWarpSpecializedILi3ELi2ELi32ELb1ELb0EEEJSH_NS5_IJNSM_ISE_SB_EENSM_ISN_SB_EEEEENS_10bfloat16_tESL_S2F_SL_NS27_6fusion15FusionCallbacksIS2B_NS2G_17LinearCombinationIS2F_fS2F_fLNS_15FloatRoundStyleE2EEESH_S2E_JEEENS4_5SM1004TMEM4LOAD26SM100_TMEM_LOAD_32dp32b32xES1H_NS1J_INS1K_ILi2ELi4ELi3EEENS1M_ILi16EEENSM_INS5_IJS1O_SN_EEENS5_IJSN_SB_EEEEEEENS4_39AutoVectorizingCopyWithAssumedAlignmentILi128EEENS4_14SM90_TMA_STOREES2V_S2X_S2X_EEEvvEEEEvNT_6ParamsE) ;  /* 0xffffff7402407950 */ /* 0x000fea0003c3ffff */
        .weak           $__internal_1_$__cuda_sm10x_tcgen05_guardrail_trap_phase_invalid_during_alloc
        .type           $__internal_1_$__cuda_sm10x_tcgen05_guardrail_trap_phase_invalid_during_alloc,@function
        .size           $__internal_1_$__cuda_sm10x_tcgen05_guardrail_trap_phase_invalid_during_alloc,($__internal_2_$__cuda_sm10x_tcgen05_guardrail_trap_unallocated_columns_being_dealloced - $__internal_1_$__cuda_sm10x_tcgen05_guardrail_trap_phase_invalid_during_alloc)
$__internal_1_$__cuda_sm10x_tcgen05_guardrail_trap_phase_invalid_during_alloc:
[----:B------:R-:W-:Y:S05]  /*8b00*/  BPT.TRAP 0x1 ;  /* 0x000000040000795c */ /* 0x000fea0000300000 */
[----:B------:R-:W-:-:S04]  /*8b10*/  MOV R3, 0x0 ;  /* 0x0000000000037802 */ /* 0x000fc80000000f00 */
[----:B------:R-:W-:Y:S05]  /*8b20*/  RET.REL.NODEC R2 `(_ZN7cutlass13device_kernelINS_4gemm6kernel13GemmUniversalIN4cute5tupleIJiiiiEEENS1_10collective13CollectiveMmaINS1_46MainloopSm100TmaUmmaWarpSpecializedBlockScaledILi7ELi2ELi2ENS5_IJNS4_1CILi1EEESB_SB_EEEEENS5_IJNSA_ILi128EEENSA_ILi64EEENSA_ILi256EEEEEENS5_IJNS_12float_e2m1_tENS_13float_ue8m0_tEEEENS5_IJNS5_IJlSB_lEEENS4_6LayoutINS5_IJNS5_IJNS5_IJNSA_ILi32EEENSA_ILi4EEEEEEiEEESQ_NS5_IJSB_iEEEEEENS5_IJNS5_IJNS5_IJNSA_ILi16EEESO_EEEiEEENS5_IJNS5_IJNSA_ILi0EEESB_EEENSA_ILi512EEEEEENS5_IJSW_iEEEEEEEEEEESK_S13_NS4_8TiledMMAINS4_8MMA_AtomIJNS4_17SM100_MMA_MXF4_SSISI_SI_fSJ_Li128ELi64ELi32ELNS4_4UMMA5MajorE0ELS18_0ELNS17_7ScaleInE0ELS19_0EEEEEENSM_ISC_NS5_IJSW_SW_SW_EEEEENS5_IJNS4_10UnderscoreES1E_S1E_EEEEENS5_IJNS4_13SM90_TMA_LOADES1H_EEENS5_IJNS4_14ComposedLayoutINS4_7SwizzleILi3ELi4ELi3EEENS4_18smem_ptr_flag_bitsILi4EEENSM_INS5_IJNSA_ILi8EEESG_EEENS5_IJSG_SB_EEEEEEENSM_INS5_IJNS5_IJNS5_IJSP_SB_EEENS5_IJSN_NSA_ILi2EEEEEEEEESB_NS5_IJS1U_S1U_EEEEEENS5_IJNS5_IJNS5_IJSU_SY_EEESX_EEESW_NS5_IJS1U_SY_EEEEEEEEEEEvNS4_8identityES1I_S24_vS25_EENS_8epilogue10collective18CollectiveEpilogueINS27_23Sm100TmaWarpSpecializedILi3ELi2ELi32ELb1ELb0EEEJSH_NS5_IJNSM_ISE_SB_EENSM_ISN_SB_EEEEENS_10bfloat16_tESL_S2F_SL_NS27_6fusion15FusionCallbacksIS2B_NS2G_17LinearCombinationIS2F_fS2F_fLNS_15FloatRoundStyleE2EEESH_S2E_JEEENS4_5SM1004TMEM4LOAD26SM100_TMEM_LOAD_32dp32b32xES1H_NS1J_INS1K_ILi2ELi4ELi3EEENS1M_ILi16EEENSM_INS5_IJS1O_SN_EEENS5_IJSN_SB_EEEEEEENS4_39AutoVectorizingCopyWithAssumedAlignmentILi128EEENS4_14SM90_TMA_STOREES2V_S2X_S2X_EEEvvEEEEvNT_6ParamsE) ;  /* 0xffffff7402347950 */ /* 0x000fea0003c3ffff */
        .weak           $__internal_2_$__cuda_sm10x_tcgen05_guardrail_trap_unallocated_columns_being_dealloced
        .type           $__internal_2_$__cuda_sm10x_tcgen05_guardrail_trap_unallocated_columns_being_dealloced,@function
        .size           $__internal_2_$__cuda_sm10x_tcgen05_guardrail_trap_unallocated_columns_being_dealloced,(.L_x_163 - $__internal_2_$__cuda_sm10x_tcgen05_guardrail_trap_unallocated_columns_being_dealloced)
$__internal_2_$__cuda_sm10x_tcgen05_guardrail_trap_unallocated_columns_being_dealloced:
[----:B------:R-:W-:Y:S05]  /*8b30*/  BPT.TRAP 0x1 ;  /* 0x000000040000795c */ /* 0x000fea0000300000 */
[----:B------:R-:W-:-:S04]  /*8b40*/  HFMA2 R3, -RZ, RZ, 0, 0 ;  /* 0x00000000ff037431 */ /* 0x000fc800000001ff */
[----:B------:R-:W-:Y:S05]  /*8b50*/  RET.REL.NODEC R2 `(_ZN7cutlass13device_kernelINS_4gemm6kernel13GemmUniversalIN4cute5tupleIJiiiiEEENS1_10collective13CollectiveMmaINS1_46MainloopSm100TmaUmmaWarpSpecializedBlockScaledILi7ELi2ELi2ENS5_IJNS4_1CILi1EEESB_SB_EEEEENS5_IJNSA_ILi128EEENSA_ILi64EEENSA_ILi256EEEEEENS5_IJNS_12float_e2m1_tENS_13float_ue8m0_tEEEENS5_IJNS5_IJlSB_lEEENS4_6LayoutINS5_IJNS5_IJNS5_IJNSA_ILi32EEENSA_ILi4EEEEEEiEEESQ_NS5_IJSB_iEEEEEENS5_IJNS5_IJNS5_IJNSA_ILi16EEESO_EEEiEEENS5_IJNS5_IJNSA_ILi0EEESB_EEENSA_ILi512EEEEEENS5_IJSW_iEEEEEEEEEEESK_S13_NS4_8TiledMMAINS4_8MMA_AtomIJNS4_17SM100_MMA_MXF4_SSISI_SI_fSJ_Li128ELi64ELi32ELNS4_4UMMA5MajorE0ELS18_0ELNS17_7ScaleInE0ELS19_0EEEEEENSM_ISC_NS5_IJSW_SW_SW_EEEEENS5_IJNS4_10UnderscoreES1E_S1E_EEEEENS5_IJNS4_13SM90_TMA_LOADES1H_EEENS5_IJNS4_14ComposedLayoutINS4_7SwizzleILi3ELi4ELi3EEENS4_18smem_ptr_flag_bitsILi4EEENSM_INS5_IJNSA_ILi8EEESG_EEENS5_IJSG_SB_EEEEEEENSM_INS5_IJNS5_IJNS5_IJSP_SB_EEENS5_IJSN_NSA_ILi2EEEEEEEEESB_NS5_IJS1U_S1U_EEEEEENS5_IJNS5_IJNS5_IJSU_SY_EEESX_EEESW_NS5_IJS1U_SY_EEEEEEEEEEEvNS4_8identityES1I_S24_vS25_EENS_8epilogue10collective18CollectiveEpilogueINS27_23Sm100TmaWarpSpecializedILi3ELi2ELi32ELb1ELb0EEEJSH_NS5_IJNSM_ISE_SB_EENSM_ISN_SB_EEEEENS_10bfloat16_tESL_S2F_SL_NS27_6fusion15FusionCallbacksIS2B_NS2G_17LinearCombinationIS2F_fS2F_fLNS_15FloatRoundStyleE2EEESH_S2E_JEEENS4_5SM1004TMEM4LOAD26SM100_TMEM_LOAD_32dp32b32xES1H_NS1J_INS1K_ILi2ELi4ELi3EEENS1M_ILi16EEENSM_INS5_IJS1O_SN_EEENS5_IJSN_SB_EEEEEEENS4_39AutoVectorizingCopyWithAssumedAlignmentILi128EEENS4_14SM90_TMA_STOREES2V_S2X_S2X_EEEvvEEEEvNT_6ParamsE) ;  /* 0xffffff7402287950 */ /* 0x000fea0003c3ffff */
.L_x_162:
[----:B------:R-:W-:-:S00]  /*8b60*/  BRA `(.L_x_162) ;  /* 0xfffffffc00fc7947 */ /* 0x000fc0000383ffff */
[----:B------:R-:W-:-:S00]  /*8b70*/  NOP ;  /* 0x0000000000007918 */ /* 0x000fc00000000000 */
        /* <DEDUP_REMOVED lines=8> */
.L_x_163:


//--------------------- .nv.global.init           --------------------------
	.section	.nv.global.init,"aw",@progbits
.nv.global.init:
	.type		$str$29,@object
	.size		$str$29,($str$30 - $str$29)
$str$29:
        /*0000*/ 	.byte	0x28, 0x61, 0x64, 0x64, 0x72, 0x65, 0x73, 0x73, 0x20, 0x26, 0x20, 0x6d, 0x61, 0x73, 0x6b, 0x29
        /*0010*/ 	.byte	0x20, 0x3d, 0x3d, 0x20, 0x30, 0x00
	.type		$str$30,@object
	.size		$str$30,($str$26 - $str$30)
$str$30:
        /*0016*/ 	.byte	0x2f, 0x74, 0x6d, 0x70, 0x2f, 0x63, 0x75, 0x74, 0x6c, 0x61, 0x73, 0x73, 0x5f, 0x73, 0x77, 0x65
        /*0026*/ 	.byte	0x65, 0x70, 0x5f, 0x73, 0x72, 0x63, 0x2f, 0x69, 0x6e, 0x63, 0x6c, 0x75, 0x64, 0x65, 0x2f, 0x63
        /*0036*/ 	.byte	0x75, 0x74, 0x65, 0x2f, 0x70, 0x6f, 0x69, 0x6e, 0x74, 0x65, 0x72, 0x5f, 0x66, 0x6c, 0x61, 0x67
        /*0046*/ 	.byte	0x67, 0x65, 0x64, 0x2e, 0x68, 0x70, 0x70, 0x00
	.type		$str$26,@object
	.size		$str$26,($str$25 - $str$26)
$str$26:
        /*004e*/ 	.byte	0x2f, 0x74, 0x6d, 0x70, 0x2f, 0x63, 0x75, 0x74, 0x6c, 0x61, 0x73, 0x73, 0x5f, 0x73, 0x77, 0x65
        /*005e*/ 	.byte	0x65, 0x70, 0x5f, 0x73, 0x72, 0x63, 0x2f, 0x69, 0x6e, 0x63, 0x6c, 0x75, 0x64, 0x65, 0x2f, 0x63
        /*006e*/ 	.byte	0x75, 0x74, 0x65, 0x2f, 0x61, 0x74, 0x6f, 0x6d, 0x2f, 0x63, 0x6f, 0x70, 0x79, 0x5f, 0x74, 0x72
        /*007e*/ 	.byte	0x61, 0x69, 0x74, 0x73, 0x5f, 0x73, 0x6d, 0x31, 0x30, 0x30, 0x2e, 0x68, 0x70, 0x70, 0x00
	.type		$str$25,@object
	.size		$str$25,(__unnamed_1 - $str$25)
$str$25:
        /*008d*/ 	.byte	0x28, 0x28, 0x75, 0x69, 0x6e, 0x74, 0x33, 0x32, 0x5f, 0x74, 0x28, 0x74, 0x68, 0x72, 0x65, 0x61
        /*009d*/ 	.byte	0x64, 0x49, 0x64, 0x78, 0x2e, 0x78, 0x29, 0x20, 0x2f, 0x20, 0x33, 0x32, 0x29, 0x20, 0x25, 0x20
        /*00ad*/ 	.byte	0x34, 0x29, 0x20, 0x3d, 0x3d, 0x20, 0x28, 0x28, 0x28, 0x74, 0x6d, 0x65, 0x6d, 0x5f, 0x61, 0x64
        /*00bd*/ 	.byte	0x64, 0x72, 0x20, 0x3e, 0x3e, 0x20, 0x31, 0x36, 0x29, 0x20, 0x2f, 0x20, 0x33, 0x32, 0x29, 0x20
        /*00cd*/ 	.byte	0x25, 0x20, 0x34, 0x29, 0x00
	.type		__unnamed_1,@object
	.size		__unnamed_1,(__unnamed_2 - __unnamed_1)
__unnamed_1:
        /*00d2*/ 	.byte	0x61, 0x75, 0x74, 0x6f, 0x20, 0x63, 0x75, 0x74, 0x65, 0x3a, 0x3a, 0x61, 0x73, 0x5f, 0x70, 0x6f
        /* <DEDUP_REMOVED lines=24> */
        /*0262*/ 	.byte	0x34, 0x30, 0x39, 0x36, 0x3e, 0x3e, 0x3e, 0x3e, 0x5d, 0x00
	.type		__unnamed_2,@object
	.size		__unnamed_2,(.L_2 - __unnamed_2)
__unnamed_2:
        /* <DEDUP_REMOVED lines=42> */
        /*050c*/ 	.byte	0x3e, 0x3e, 0x5d, 0x00
.L_2:


//--------------------- .nv.shared._ZN7cutlass13device_kernelINS_4gemm6kernel13GemmUniversalIN4cute5tupleIJiiiiEEENS1_10collective13CollectiveMmaINS1_46MainloopSm100TmaUmmaWarpSpecializedBlockScaledILi7ELi2ELi2ENS5_IJNS4_1CILi1EEESB_SB_EEEEENS5_IJNSA_ILi128EEENSA_ILi64EEENSA_ILi256EEEEEENS5_IJNS_12float_e2m1_tENS_13float_ue8m0_tEEEENS5_IJNS5_IJlSB_lEEENS4_6LayoutINS5_IJNS5_IJNS5_IJNSA_ILi32EEENSA_ILi4EEEEEEiEEESQ_NS5_IJSB_iEEEEEENS5_IJNS5_IJNS5_IJNSA_ILi16EEESO_EEEiEEENS5_IJNS5_IJNSA_ILi0EEESB_EEENSA_ILi512EEEEEENS5_IJSW_iEEEEEEEEEEESK_S13_NS4_8TiledMMAINS4_8MMA_AtomIJNS4_17SM100_MMA_MXF4_SSISI_SI_fSJ_Li128ELi64ELi32ELNS4_4UMMA5MajorE0ELS18_0ELNS17_7ScaleInE0ELS19_0EEEEEENSM_ISC_NS5_IJSW_SW_SW_EEEEENS5_IJNS4_10UnderscoreES1E_S1E_EEEEENS5_IJNS4_13SM90_TMA_LOADES1H_EEENS5_IJNS4_14ComposedLayoutINS4_7SwizzleILi3ELi4ELi3EEENS4_18smem_ptr_flag_bitsILi4EEENSM_INS5_IJNSA_ILi8EEESG_EEENS5_IJSG_SB_EEEEEEENSM_INS5_IJNS5_IJNS5_IJSP_SB_EEENS5_IJSN_NSA_ILi2EEEEEEEEESB_NS5_IJS1U_S1U_EEEEEENS5_IJNS5_IJNS5_IJSU_SY_EEESX_EEESW_NS5_IJS1U_SY_EEEEEEEEEEEvNS4_8identityES1I_S24_vS25_EENS_8epilogue10collective18CollectiveEpilogueINS27_23Sm100TmaWarpSpecializedILi3ELi2ELi32ELb1ELb0EEEJSH_NS5_IJNSM_ISE_SB_EENSM_ISN_SB_EEEEENS_10bfloat16_tESL_S2F_SL_NS27_6fusion15FusionCallbacksIS2B_NS2G_17LinearCombinationIS2F_fS2F_fLNS_15FloatRoundStyleE2EEESH_S2E_JEEENS4_5SM1004TMEM4LOAD26SM100_TMEM_LOAD_32dp32b32xES1H_NS1J_INS1K_ILi2ELi4ELi3EEENS1M_ILi16EEENSM_INS5_IJS1O_SN_EEENS5_IJSN_SB_EEEEEEENS4_39AutoVectorizingCopyWithAssumedAlignmentILi128EEENS4_14SM90_TMA_STOREES2V_S2X_S2X_EEEvvEEEEvNT_6ParamsE --------------------------
	.section	.nv.shared._ZN7cutlass13device_kernelINS_4gemm6kernel13GemmUniversalIN4cute5tupleIJiiiiEEENS1_10collective13CollectiveMmaINS1_46MainloopSm100TmaUmmaWarpSpecializedBlockScaledILi7ELi2ELi2ENS5_IJNS4_1CILi1EEESB_SB_EEEEENS5_IJNSA_ILi128EEENSA_ILi64EEENSA_ILi256EEEEEENS5_IJNS_12float_e2m1_tENS_13float_ue8m0_tEEEENS5_IJNS5_IJlSB_lEEENS4_6LayoutINS5_IJNS5_IJNS5_IJNSA_ILi32EEENSA_ILi4EEEEEEiEEESQ_NS5_IJSB_iEEEEEENS5_IJNS5_IJNS5_IJNSA_ILi16EEESO_EEEiEEENS5_IJNS5_IJNSA_ILi0EEESB_EEENSA_ILi512EEEEEENS5_IJSW_iEEEEEEEEEEESK_S13_NS4_8TiledMMAINS4_8MMA_AtomIJNS4_17SM100_MMA_MXF4_SSISI_SI_fSJ_Li128ELi64ELi32ELNS4_4UMMA5MajorE0ELS18_0ELNS17_7ScaleInE0ELS19_0EEEEEENSM_ISC_NS5_IJSW_SW_SW_EEEEENS5_IJNS4_10UnderscoreES1E_S1E_EEEEENS5_IJNS4_13SM90_TMA_LOADES1H_EEENS5_IJNS4_14ComposedLayoutINS4_7SwizzleILi3ELi4ELi3EEENS4_18smem_ptr_flag_bitsILi4EEENSM_INS5_IJNSA_ILi8EEESG_EEENS5_IJSG_SB_EEEEEEENSM_INS5_IJNS5_IJNS5_IJSP_SB_EEENS5_IJSN_NSA_ILi2EEEEEEEEESB_NS5_IJS1U_S1U_EEEEEENS5_IJNS5_IJNS5_IJSU_SY_EEESX_EEESW_NS5_IJS1U_SY_EEEEEEEEEEEvNS4_8identityES1I_S24_vS25_EENS_8epilogue10collective18CollectiveEpilogueINS27_23Sm100TmaWarpSpecializedILi3ELi2ELi32ELb1ELb0EEEJSH_NS5_IJNSM_ISE_SB_EENSM_ISN_SB_EEEEENS_10bfloat16_tESL_S2F_SL_NS27_6fusion15FusionCallbacksIS2B_NS2G_17LinearCombinationIS2F_fS2F_fLNS_15FloatRoundStyleE2EEESH_S2E_JEEENS4_5SM1004TMEM4LOAD26SM100_TMEM_LOAD_32dp32b32xES1H_NS1J_INS1K_ILi2ELi4ELi3EEENS1M_ILi16EEENSM_INS5_IJS1O_SN_EEENS5_IJSN_SB_EEEEEEENS4_39AutoVectorizingCopyWithAssumedAlignmentILi128EEENS4_14SM90_TMA_STOREES2V_S2X_S2X_EEEvvEEEEvNT_6ParamsE,"aw",@nobits
	.sectionflags	@""
	.align	16
	.zero		1024


//--------------------- .nv.shared.reserved.0     --------------------------
	.section	.nv.shared.reserved.0,"aw",@nobits
	.weak		__nv_reservedSMEM_offset_0_alias
	.size		__nv_reservedSMEM_offset_0_alias, 0, 64
	.other		__nv_reservedSMEM_offset_0_alias,@"STO_CUDA_RESERVED_SHARED STV_DEFAULT"
__nv_reservedSMEM_offset_0_alias:
	.zero		0
.nv.shared.reserved.0:
	.zero		64
	.weak		__nv_reservedSMEM_tcgen05_partition
	.type		__nv_reservedSMEM_tcgen05_partition,@object
	.size		__nv_reservedSMEM_tcgen05_partition,(.L_0 - __nv_reservedSMEM_tcgen05_partition)
__nv_reservedSMEM_tcgen05_partition:
	.zero		32
.L_0:


//--------------------- .nv.global                --------------------------
	.section	.nv.global,"aw",@nobits
.nv.global:
	.type		_ZN40_INTERNAL_3c21790c_4_k_cu_0eaa32fc_198574cute1_E,@object
	.size		_ZN40_INTERNAL_3c21790c_4_k_cu_0eaa32fc_198574cute1_E,(_ZN40_INTERNAL_3c21790c_4_k_cu_0eaa32fc_198574cuda3std3__45__cpo6cbeginE - _ZN40_INTERNAL_3c21790c_4_k_cu_0eaa32fc_198574cute1_E)
_ZN40_INTERNAL_3c21790c_4_k_cu_0eaa32fc_198574cute1_E:
	.zero		1
	.type		_ZN40_INTERNAL_3c21790c_4_k_cu_0eaa32fc_198574cuda3std3__45__cpo6cbeginE,@object
	.size		_ZN40_INTERNAL_3c21790c_4_k_cu_0eaa32fc_198574cuda3std3__45__cpo6cbeginE,(_ZN40_INTERNAL_3c21790c_4_k_cu_0eaa32fc_198574cuda3std3__48in_placeE - _ZN40_INTERNAL_3c21790c_4_k_cu_0eaa32fc_198574cuda3std3__45__cpo6cbeginE)
_ZN40_INTERNAL_3c21790c_4_k_cu_0eaa32fc_198574cuda3std3__45__cpo6cbeginE:
	.zero		1
	.type		_ZN40_INTERNAL_3c21790c_4_k_cu_0eaa32fc_198574cuda3std3__48in_placeE,@object
	.size		_ZN40_INTERNAL_3c21790c_4_k_cu_0eaa32fc_198574cuda3std3__48in_placeE,(_ZN40_INTERNAL_3c21790c_4_k_cu_0eaa32fc_198574cuda3std6ranges3__45__cpo9iter_moveE - _ZN40_INTERNAL_3c21790c_4_k_cu_0eaa32fc_198574cuda3std3__48in_placeE)
_ZN40_INTERNAL_3c21790c_4_k_cu_0eaa32fc_198574cuda3std3__48in_placeE:
	.zero		1
	.type		_ZN40_INTERNAL_3c21790c_4_k_cu_0eaa32fc_198574cuda3std6ranges3__45__cpo9iter_moveE,@object
	.size		_ZN40_INTERNAL_3c21790c_4_k_cu_0eaa32fc_198574cuda3std6ranges3__45__cpo9iter_moveE,(_ZN40_INTERNAL_3c21790c_4_k_cu_0eaa32fc_198574cuda3std3__45__cpo5beginE - _ZN40_INTERNAL_3c21790c_4_k_cu_0eaa32fc_198574cuda3std6ranges3__45__cpo9iter_moveE)
_ZN40_INTERNAL_3c21790c_4_k_cu_0eaa32fc_198574cuda3std6ranges3__45__cpo9iter_moveE:
	.zero		1
	.type		_ZN40_INTERNAL_3c21790c_4_k_cu_0eaa32fc_198574cuda3std3__45__cpo5beginE,@object
	.size		_ZN40_INTERNAL_3c21790c_4_k_cu_0eaa32fc_198574cuda3std3__45__cpo5beginE,(_ZN40_INTERNAL_3c21790c_4_k_cu_0eaa32fc_198574cuda3std3__442_GLOBAL__N__3c21790c_4_k_cu_0eaa32fc_198576ignoreE - _ZN40_INTERNAL_3c21790c_4_k_cu_0eaa32fc_198574cuda3std3__45__cpo5beginE)
_ZN40_INTERNAL_3c21790c_4_k_cu_0eaa32fc_198574cuda3std3__45__cpo5beginE:
	.zero		1
	.type		_ZN40_INTERNAL_3c21790c_4_k_cu_0eaa32fc_198574cuda3std3__442_GLOBAL__N__3c21790c_4_k_cu_0eaa32fc_198576ignoreE,@object
	.size		_ZN40_INTERNAL_3c21790c_4_k_cu_0eaa32fc_198574cuda3std3__442_GLOBAL__N__3c21790c_4_k_cu_0eaa32fc_198576ignoreE,(_ZN40_INTERNAL_3c21790c_4_k_cu_0eaa32fc_198574cute7productE - _ZN40_INTERNAL_3c21790c_4_k_cu_0eaa32fc_198574cuda3std3__442_GLOBAL__N__3c21790c_4_k_cu_0eaa32fc_198576ignoreE)
_ZN40_INTERNAL_3c21790c_4_k_cu_0eaa32fc_198574cuda3std3__442_GLOBAL__N__3c21790c_4_k_cu_0eaa32fc_198576ignoreE:
	.zero		1
	.type		_ZN40_INTERNAL_3c21790c_4_k_cu_0eaa32fc_198574cute7productE,@object
	.size		_ZN40_INTERNAL_3c21790c_4_k_cu_0eaa32fc_198574cute7productE,(_ZN40_INTERNAL_3c21790c_4_k_cu_0eaa32fc_198574cuda3std3__45__cpo3endE - _ZN40_INTERNAL_3c21790c_4_k_cu_0eaa32fc_198574cute7productE)
_ZN40_INTERNAL_3c21790c_4_k_cu_0eaa32fc_198574cute7productE:
	.zero		1
	.type		_ZN40_INTERNAL_3c21790c_4_k_cu_0eaa32fc_198574cuda3std3__45__cpo3endE,@object
	.size		_ZN40_INTERNAL_3c21790c_4_k_cu_0eaa32fc_198574cuda3std3__45__cpo3endE,(_ZN40_INTERNAL_3c21790c_4_k_cu_0eaa32fc_198574cuda3std3__419piecewise_constructE - _ZN40_INTERNAL_3c21790c_4_k_cu_0eaa32fc_198574cuda3std3__45__cpo3endE)
_ZN40_INTERNAL_3c21790c_4_k_cu_0eaa32fc_198574cuda3std3__45__cpo3endE:
	.zero		1
	.type		_ZN40_INTERNAL_3c21790c_4_k_cu_0eaa32fc_198574cuda3std3__419piecewise_constructE,@object
	.size		_ZN40_INTERNAL_3c21790c_4_k_cu_0eaa32fc_198574cuda3std3__419piecewise_constructE,(_ZN40_INTERNAL_3c21790c_4_k_cu_0eaa32fc_198574cuda3std3__45__cpo4cendE - _ZN40_INTERNAL_3c21790c_4_k_cu_0eaa32fc_198574cuda3std3__419piecewise_constructE)
_ZN40_INTERNAL_3c21790c_4_k_cu_0eaa32fc_198574cuda3std3__419piecewise_constructE:
	.zero		1
	.type		_ZN40_INTERNAL_3c21790c_4_k_cu_0eaa32fc_198574cuda3std3__45__cpo4cendE,@object
	.size		_ZN40_INTERNAL_3c21790c_4_k_cu_0eaa32fc_198574cuda3std3__45__cpo4cendE,(_ZN40_INTERNAL_3c21790c_4_k_cu_0eaa32fc_198574cuda3std6ranges3__45__cpo4swapE - _ZN40_INTERNAL_3c21790c_4_k_cu_0eaa32fc_198574cuda3std3__45__cpo4cendE)
_ZN40_INTERNAL_3c21790c_4_k_cu_0eaa32fc_198574cuda3std3__45__cpo4cendE:
	.zero		1
	.type		_ZN40_INTERNAL_3c21790c_4_k_cu_0eaa32fc_198574cuda3std6ranges3__45__cpo4swapE,@object
	.size		_ZN40_INTERNAL_3c21790c_4_k_cu_0eaa32fc_198574cuda3std6ranges3__45__cpo4swapE,(.L_10 - _ZN40_INTERNAL_3c21790c_4_k_cu_0eaa32fc_198574cuda3std6ranges3__45__cpo4swapE)
_ZN40_INTERNAL_3c21790c_4_k_cu_0eaa32fc_198574cuda3std6ranges3__45__cpo4swapE:
	.zero		1
.L_10:


//--------------------- .nv.constant0._ZN7cutlass13device_kernelINS_4gemm6kernel13GemmUniversalIN4cute5tupleIJiiiiEEENS1_10collective13CollectiveMmaINS1_46MainloopSm100TmaUmmaWarpSpecializedBlockScaledILi7ELi2ELi2ENS5_IJNS4_1CILi1EEESB_SB_EEEEENS5_IJNSA_ILi128EEENSA_ILi64EEENSA_ILi256EEEEEENS5_IJNS_12float_e2m1_tENS_13float_ue8m0_tEEEENS5_IJNS5_IJlSB_lEEENS4_6LayoutINS5_IJNS5_IJNS5_IJNSA_ILi32EEENSA_ILi4EEEEEEiEEESQ_NS5_IJSB_iEEEEEENS5_IJNS5_IJNS5_IJNSA_ILi16EEESO_EEEiEEENS5_IJNS5_IJNSA_ILi0EEESB_EEENSA_ILi512EEEEEENS5_IJSW_iEEEEEEEEEEESK_S13_NS4_8TiledMMAINS4_8MMA_AtomIJNS4_17SM100_MMA_MXF4_SSISI_SI_fSJ_Li128ELi64ELi32ELNS4_4UMMA5MajorE0ELS18_0ELNS17_7ScaleInE0ELS19_0EEEEEENSM_ISC_NS5_IJSW_SW_SW_EEEEENS5_IJNS4_10UnderscoreES1E_S1E_EEEEENS5_IJNS4_13SM90_TMA_LOADES1H_EEENS5_IJNS4_14ComposedLayoutINS4_7SwizzleILi3ELi4ELi3EEENS4_18smem_ptr_flag_bitsILi4EEENSM_INS5_IJNSA_ILi8EEESG_EEENS5_IJSG_SB_EEEEEEENSM_INS5_IJNS5_IJNS5_IJSP_SB_EEENS5_IJSN_NSA_ILi2EEEEEEEEESB_NS5_IJS1U_S1U_EEEEEENS5_IJNS5_IJNS5_IJSU_SY_EEESX_EEESW_NS5_IJS1U_SY_EEEEEEEEEEEvNS4_8identityES1I_S24_vS25_EENS_8epilogue10collective18CollectiveEpilogueINS27_23Sm100TmaWarpSpecializedILi3ELi2ELi32ELb1ELb0EEEJSH_NS5_IJNSM_ISE_SB_EENSM_ISN_SB_EEEEENS_10bfloat16_tESL_S2F_SL_NS27_6fusion15FusionCallbacksIS2B_NS2G_17LinearCombinationIS2F_fS2F_fLNS_15FloatRoundStyleE2EEESH_S2E_JEEENS4_5SM1004TMEM4LOAD26SM100_TMEM_LOAD_32dp32b32xES1H_NS1J_INS1K_ILi2ELi4ELi3EEENS1M_ILi16EEENSM_INS5_IJS1O_SN_EEENS5_IJSN_SB_EEEEEEENS4_39AutoVectorizingCopyWithAssumedAlignmentILi128EEENS4_14SM90_TMA_STOREES2V_S2X_S2X_EEEvvEEEEvNT_6ParamsE --------------------------
	.section	.nv.constant0._ZN7cutlass13device_kernelINS_4gemm6kernel13GemmUniversalIN4cute5tupleIJiiiiEEENS1_10collective13CollectiveMmaINS1_46MainloopSm100TmaUmmaWarpSpecializedBlockScaledILi7ELi2ELi2ENS5_IJNS4_1CILi1EEESB_SB_EEEEENS5_IJNSA_ILi128EEENSA_ILi64EEENSA_ILi256EEEEEENS5_IJNS_12float_e2m1_tENS_13float_ue8m0_tEEEENS5_IJNS5_IJlSB_lEEENS4_6LayoutINS5_IJNS5_IJNS5_IJNSA_ILi32EEENSA_ILi4EEEEEEiEEESQ_NS5_IJSB_iEEEEEENS5_IJNS5_IJNS5_IJNSA_ILi16EEESO_EEEiEEENS5_IJNS5_IJNSA_ILi0EEESB_EEENSA_ILi512EEEEEENS5_IJSW_iEEEEEEEEEEESK_S13_NS4_8TiledMMAINS4_8MMA_AtomIJNS4_17SM100_MMA_MXF4_SSISI_SI_fSJ_Li128ELi64ELi32ELNS4_4UMMA5MajorE0ELS18_0ELNS17_7ScaleInE0ELS19_0EEEEEENSM_ISC_NS5_IJSW_SW_SW_EEEEENS5_IJNS4_10UnderscoreES1E_S1E_EEEEENS5_IJNS4_13SM90_TMA_LOADES1H_EEENS5_IJNS4_14ComposedLayoutINS4_7SwizzleILi3ELi4ELi3EEENS4_18smem_ptr_flag_bitsILi4EEENSM_INS5_IJNSA_ILi8EEESG_EEENS5_IJSG_SB_EEEEEEENSM_INS5_IJNS5_IJNS5_IJSP_SB_EEENS5_IJSN_NSA_ILi2EEEEEEEEESB_NS5_IJS1U_S1U_EEEEEENS5_IJNS5_IJNS5_IJSU_SY_EEESX_EEESW_NS5_IJS1U_SY_EEEEEEEEEEEvNS4_8identityES1I_S24_vS25_EENS_8epilogue10collective18CollectiveEpilogueINS27_23Sm100TmaWarpSpecializedILi3ELi2ELi32ELb1ELb0EEEJSH_NS5_IJNSM_ISE_SB_EENSM_ISN_SB_EEEEENS_10bfloat16_tESL_S2F_SL_NS27_6fusion15FusionCallbacksIS2B_NS2G_17LinearCombinationIS2F_fS2F_fLNS_15FloatRoundStyleE2EEESH_S2E_JEEENS4_5SM1004TMEM4LOAD26SM100_TMEM_LOAD_32dp32b32xES1H_NS1J_INS1K_ILi2ELi4ELi3EEENS1M_ILi16EEENSM_INS5_IJS1O_SN_EEENS5_IJSN_SB_EEEEEEENS4_39AutoVectorizingCopyWithAssumedAlignmentILi128EEENS4_14SM90_TMA_STOREES2V_S2X_S2X_EEEvvEEEEvNT_6ParamsE,"a",@progbits
	.sectionflags	@""
	.align	4
.nv.constant0._ZN7cutlass13device_kernelINS_4gemm6kernel13GemmUniversalIN4cute5tupleIJiiiiEEENS1_10collective13CollectiveMmaINS1_46MainloopSm100TmaUmmaWarpSpecializedBlockScaledILi7ELi2ELi2ENS5_IJNS4_1CILi1EEESB_SB_EEEEENS5_IJNSA_ILi128EEENSA_ILi64EEENSA_ILi256EEEEEENS5_IJNS_12float_e2m1_tENS_13float_ue8m0_tEEEENS5_IJNS5_IJlSB_lEEENS4_6LayoutINS5_IJNS5_IJNS5_IJNSA_ILi32EEENSA_ILi4EEEEEEiEEESQ_NS5_IJSB_iEEEEEENS5_IJNS5_IJNS5_IJNSA_ILi16EEESO_EEEiEEENS5_IJNS5_IJNSA_ILi0EEESB_EEENSA_ILi512EEEEEENS5_IJSW_iEEEEEEEEEEESK_S13_NS4_8TiledMMAINS4_8MMA_AtomIJNS4_17SM100_MMA_MXF4_SSISI_SI_fSJ_Li128ELi64ELi32ELNS4_4UMMA5MajorE0ELS18_0ELNS17_7ScaleInE0ELS19_0EEEEEENSM_ISC_NS5_IJSW_SW_SW_EEEEENS5_IJNS4_10UnderscoreES1E_S1E_EEEEENS5_IJNS4_13SM90_TMA_LOADES1H_EEENS5_IJNS4_14ComposedLayoutINS4_7SwizzleILi3ELi4ELi3EEENS4_18smem_ptr_flag_bitsILi4EEENSM_INS5_IJNSA_ILi8EEESG_EEENS5_IJSG_SB_EEEEEEENSM_INS5_IJNS5_IJNS5_IJSP_SB_EEENS5_IJSN_NSA_ILi2EEEEEEEEESB_NS5_IJS1U_S1U_EEEEEENS5_IJNS5_IJNS5_IJSU_SY_EEESX_EEESW_NS5_IJS1U_SY_EEEEEEEEEEEvNS4_8identityES1I_S24_vS25_EENS_8epilogue10collective18CollectiveEpilogueINS27_23Sm100TmaWarpSpecializedILi3ELi2ELi32ELb1ELb0EEEJSH_NS5_IJNSM_ISE_SB_EENSM_ISN_SB_EEEEENS_10bfloat16_tESL_S2F_SL_NS27_6fusion15FusionCallbacksIS2B_NS2G_17LinearCombinationIS2F_fS2F_fLNS_15FloatRoundStyleE2EEESH_S2E_JEEENS4_5SM1004TMEM4LOAD26SM100_TMEM_LOAD_32dp32b32xES1H_NS1J_INS1K_ILi2ELi4ELi3EEENS1M_ILi16EEENSM_INS5_IJS1O_SN_EEENS5_IJSN_SB_EEEEEEENS4_39AutoVectorizingCopyWithAssumedAlignmentILi128EEENS4_14SM90_TMA_STOREES2V_S2X_S2X_EEEvvEEEEvNT_6ParamsE:
	.zero		3968


//--------------------- SYMBOLS --------------------------

	.type		.nv.reservedSmem.offset0,@object
	.size		.nv.reservedSmem.offset0,0x4
	.type		.nv.reservedSmem.cap,@object
	.size		.nv.reservedSmem.cap,0x4
	.type		__assertfail,@function
